// auto-generated by cutlass_sweep.gemm — config: {"arch": "sm_100", "cluster_m": 1, "cluster_n": 2, "dtype": "bf16", "stages": 3, "tile_k": 128, "tile_m": 128, "tile_n": 128}
#include "cutlass/cutlass.h"
#include "cutlass/gemm/collective/collective_builder.hpp"
#include "cutlass/gemm/device/gemm_universal_adapter.h"
#include "cutlass/gemm/kernel/gemm_universal.hpp"
#include "cutlass/epilogue/collective/collective_builder.hpp"

using ElemA = cutlass::bfloat16_t;
using ElemB = cutlass::bfloat16_t;
using ElemCD = cutlass::bfloat16_t;
using Acc  = float;
using TileShape    = cute::Shape<cute::_128, cute::_128, cute::_128>;
using ClusterShape = cute::Shape<cute::_1, cute::_2, cute::_1>;

using CollectiveEpilogue = typename cutlass::epilogue::collective::CollectiveBuilder<
    cutlass::arch::Sm100, cutlass::arch::OpClassTensorOp,
    TileShape, ClusterShape,
    cutlass::epilogue::collective::EpilogueTileAuto,
    Acc, Acc,
    ElemCD, cutlass::layout::RowMajor, 128 / cutlass::sizeof_bits<ElemCD>::value,
    ElemCD, cutlass::layout::RowMajor, 128 / cutlass::sizeof_bits<ElemCD>::value,
    cutlass::epilogue::collective::EpilogueScheduleAuto
  >::CollectiveOp;

using CollectiveMainloop = typename cutlass::gemm::collective::CollectiveBuilder<
    cutlass::arch::Sm100, cutlass::arch::OpClassTensorOp,
    ElemA, cutlass::layout::RowMajor, 128 / cutlass::sizeof_bits<ElemA>::value,
    ElemB, cutlass::layout::ColumnMajor, 128 / cutlass::sizeof_bits<ElemB>::value,
    Acc,
    TileShape, ClusterShape,
    cutlass::gemm::collective::StageCount<3>,
    cutlass::gemm::collective::KernelScheduleAuto
  >::CollectiveOp;

using GemmKernel = cutlass::gemm::kernel::GemmUniversal<
    cute::Shape<int,int,int,int>,
    CollectiveMainloop,
    CollectiveEpilogue
>;
using Gemm = cutlass::gemm::device::GemmUniversalAdapter<GemmKernel>;

// Force the device kernel symbol into the cubin without needing a host main.
auto* _anchor = &cutlass::device_kernel<GemmKernel>;


// ===== COMPILED SASS (sm_100a) =====

	.target	sm_100a

	.elftype	@"ET_EXEC"


//--------------------- .note.nv.tkinfo           --------------------------
	.section	.note.nv.tkinfo,"",@"SHT_NOTE"
	.sectionflags	@"SHF_NOTE_NV_TKINFO"
	.tkinfo
        /*0018*/ 	.word	0x00000002
        /*0030*/ 	.string	""
        /*0030*/ 	.string	"ptxas"
        /*0030*/ 	.string	"Cuda compilation tools, release 13.0, V13.0.88"
        /*0030*/ 	.string	"Build cuda_13.0.r13.0/compiler.36424714_0"
        /*0030*/ 	.string	"-arch sm_100a -m 64 "



//--------------------- .note.nv.cuinfo           --------------------------
	.section	.note.nv.cuinfo,"",@"SHT_NOTE"
	.sectionflags	@"SHF_NOTE_NV_CUINFO"
        /*0018*/ 	.short	0x0002
        /*001a*/ 	.short	0x0064
        /*001c*/ 	.short	0x0082
	.zero		2


//--------------------- .nv.info                  --------------------------
	.section	.nv.info,"",@"SHT_CUDA_INFO"
	.align	4


	//----- nvinfo : EIATTR_REGCOUNT
	.align		4
        /*0000*/ 	.byte	0x04, 0x2f
        /*0002*/ 	.short	(.L_19 - .L_18)
	.align		4
.L_18:
        /*0004*/ 	.word	index@(_ZN7cutlass13device_kernelINS_4gemm6kernel13GemmUniversalIN4cute5tupleIJiiiiEEENS1_10collective13CollectiveMmaINS1_35MainloopSm100TmaUmmaWarpSpecializedILi3ELi2ELi4ENS5_IJNS4_1CILi1EEENSA_ILi2EEESB_EEEEENS5_IJNSA_ILi128EEESF_SF_EEENS_10bfloat16_tENS5_IJlSB_lEEESH_SI_NS4_8TiledMMAINS4_8MMA_AtomIJNS4_20SM100_MMA_F16BF16_SSISH_SH_fLi128ELi128ELNS4_4UMMA5MajorE0ELSN_0ELNSM_7ScaleInE0ELSO_0EEEEEENS4_6LayoutINS5_IJSB_SB_SB_EEENS5_IJNSA_ILi0EEEST_ST_EEEEENS5_IJNS4_10UnderscoreESW_SW_EEEEENS4_23SM90_TMA_LOAD_MULTICASTENS4_14ComposedLayoutINS4_7SwizzleILi3ELi4ELi3EEENS4_18smem_ptr_flag_bitsILi16EEENSR_INS5_IJNSA_ILi8EEENSA_ILi64EEEEEENS5_IJS16_SB_EEEEEEEvNS4_8identityENS4_13SM90_TMA_LOADES1A_vS1B_EENS_8epilogue10collective18CollectiveEpilogueINS1E_23Sm100TmaWarpSpecializedILi4ELi2ELi32ELb1ELb0EEEJSG_NS5_IJNSR_ISF_SB_EENSR_INSA_ILi32EEESB_EEEEESH_SI_SH_SI_NS1E_6fusion15FusionCallbacksIS1I_NS1N_17LinearCombinationISH_fSH_fLNS_15FloatRoundStyleE2EEESG_S1M_JEEENS4_5SM1004TMEM4LOAD26SM100_TMEM_LOAD_32dp32b32xES1C_NS10_INS11_ILi2ELi4ELi3EEES14_NSR_INS5_IJS15_S1K_EEENS5_IJS1K_SB_EEEEEEENS4_39AutoVectorizingCopyWithAssumedAlignmentILi128EEENS4_14SM90_TMA_STOREES21_S23_S23_EEEvvEEEEvNT_6ParamsE)
        /*0008*/ 	.word	0x00000076


	//----- nvinfo : EIATTR_FRAME_SIZE
	.align		4
.L_19:
        /*000c*/ 	.byte	0x04, 0x11
        /*000e*/ 	.short	(.L_21 - .L_20)
	.align		4
.L_20:
        /*0010*/ 	.word	index@($__internal_2_$__cuda_sm10x_tcgen05_guardrail_trap_unallocated_columns_being_dealloced)
        /*0014*/ 	.word	0x00000000


	//----- nvinfo : EIATTR_FRAME_SIZE
	.align		4
.L_21:
        /*0018*/ 	.byte	0x04, 0x11
        /*001a*/ 	.short	(.L_23 - .L_22)
	.align		4
.L_22:
        /*001c*/ 	.word	index@($__internal_1_$__cuda_sm10x_tcgen05_guardrail_trap_phase_invalid_during_alloc)
        /*0020*/ 	.word	0x00000000


	//----- nvinfo : EIATTR_FRAME_SIZE
	.align		4
.L_23:
        /*0024*/ 	.byte	0x04, 0x11
        /*0026*/ 	.short	(.L_25 - .L_24)
	.align		4
.L_24:
        /*0028*/ 	.word	index@($__internal_0_$__cuda_sm10x_tcgen05_guardrail_trap_col_being_dealloced_not_returned_by_alloc)
        /*002c*/ 	.word	0x00000000


	//----- nvinfo : EIATTR_FRAME_SIZE
	.align		4
.L_25:
        /*0030*/ 	.byte	0x04, 0x11
        /*0032*/ 	.short	(.L_27 - .L_26)
	.align		4
.L_26:
        /*0034*/ 	.word	index@(_ZN7cutlass13device_kernelINS_4gemm6kernel13GemmUniversalIN4cute5tupleIJiiiiEEENS1_10collective13CollectiveMmaINS1_35MainloopSm100TmaUmmaWarpSpecializedILi3ELi2ELi4ENS5_IJNS4_1CILi1EEENSA_ILi2EEESB_EEEEENS5_IJNSA_ILi128EEESF_SF_EEENS_10bfloat16_tENS5_IJlSB_lEEESH_SI_NS4_8TiledMMAINS4_8MMA_AtomIJNS4_20SM100_MMA_F16BF16_SSISH_SH_fLi128ELi128ELNS4_4UMMA5MajorE0ELSN_0ELNSM_7ScaleInE0ELSO_0EEEEEENS4_6LayoutINS5_IJSB_SB_SB_EEENS5_IJNSA_ILi0EEEST_ST_EEEEENS5_IJNS4_10UnderscoreESW_SW_EEEEENS4_23SM90_TMA_LOAD_MULTICASTENS4_14ComposedLayoutINS4_7SwizzleILi3ELi4ELi3EEENS4_18smem_ptr_flag_bitsILi16EEENSR_INS5_IJNSA_ILi8EEENSA_ILi64EEEEEENS5_IJS16_SB_EEEEEEEvNS4_8identityENS4_13SM90_TMA_LOADES1A_vS1B_EENS_8epilogue10collective18CollectiveEpilogueINS1E_23Sm100TmaWarpSpecializedILi4ELi2ELi32ELb1ELb0EEEJSG_NS5_IJNSR_ISF_SB_EENSR_INSA_ILi32EEESB_EEEEESH_SI_SH_SI_NS1E_6fusion15FusionCallbacksIS1I_NS1N_17LinearCombinationISH_fSH_fLNS_15FloatRoundStyleE2EEESG_S1M_JEEENS4_5SM1004TMEM4LOAD26SM100_TMEM_LOAD_32dp32b32xES1C_NS10_INS11_ILi2ELi4ELi3EEES14_NSR_INS5_IJS15_S1K_EEENS5_IJS1K_SB_EEEEEEENS4_39AutoVectorizingCopyWithAssumedAlignmentILi128EEENS4_14SM90_TMA_STOREES21_S23_S23_EEEvvEEEEvNT_6ParamsE)
        /*0038*/ 	.word	0x00000000


	//----- nvinfo : EIATTR_MIN_STACK_SIZE
	.align		4
.L_27:
        /*003c*/ 	.byte	0x04, 0x12
        /*003e*/ 	.short	(.L_29 - .L_28)
	.align		4
.L_28:
        /*0040*/ 	.word	index@(_ZN7cutlass13device_kernelINS_4gemm6kernel13GemmUniversalIN4cute5tupleIJiiiiEEENS1_10collective13CollectiveMmaINS1_35MainloopSm100TmaUmmaWarpSpecializedILi3ELi2ELi4ENS5_IJNS4_1CILi1EEENSA_ILi2EEESB_EEEEENS5_IJNSA_ILi128EEESF_SF_EEENS_10bfloat16_tENS5_IJlSB_lEEESH_SI_NS4_8TiledMMAINS4_8MMA_AtomIJNS4_20SM100_MMA_F16BF16_SSISH_SH_fLi128ELi128ELNS4_4UMMA5MajorE0ELSN_0ELNSM_7ScaleInE0ELSO_0EEEEEENS4_6LayoutINS5_IJSB_SB_SB_EEENS5_IJNSA_ILi0EEEST_ST_EEEEENS5_IJNS4_10UnderscoreESW_SW_EEEEENS4_23SM90_TMA_LOAD_MULTICASTENS4_14ComposedLayoutINS4_7SwizzleILi3ELi4ELi3EEENS4_18smem_ptr_flag_bitsILi16EEENSR_INS5_IJNSA_ILi8EEENSA_ILi64EEEEEENS5_IJS16_SB_EEEEEEEvNS4_8identityENS4_13SM90_TMA_LOADES1A_vS1B_EENS_8epilogue10collective18CollectiveEpilogueINS1E_23Sm100TmaWarpSpecializedILi4ELi2ELi32ELb1ELb0EEEJSG_NS5_IJNSR_ISF_SB_EENSR_INSA_ILi32EEESB_EEEEESH_SI_SH_SI_NS1E_6fusion15FusionCallbacksIS1I_NS1N_17LinearCombinationISH_fSH_fLNS_15FloatRoundStyleE2EEESG_S1M_JEEENS4_5SM1004TMEM4LOAD26SM100_TMEM_LOAD_32dp32b32xES1C_NS10_INS11_ILi2ELi4ELi3EEES14_NSR_INS5_IJS15_S1K_EEENS5_IJS1K_SB_EEEEEEENS4_39AutoVectorizingCopyWithAssumedAlignmentILi128EEENS4_14SM90_TMA_STOREES21_S23_S23_EEEvvEEEEvNT_6ParamsE)
        /*0044*/ 	.word	0x00000000
.L_29:


//--------------------- .nv.compat                --------------------------
	.section	.nv.compat,"",@"SHT_CUDA_COMPAT_INFO"
	.align	4
        /*0000*/ 	.byte	0x02, 0x09, 0x01, 0x00, 0x02, 0x02, 0x02, 0x00, 0x02, 0x05, 0x05, 0x00, 0x03, 0x07, 0x01, 0x01
        /*0010*/ 	.byte	0x02, 0x03, 0x01, 0x00, 0x02, 0x06, 0x01, 0x00, 0x04, 0x0b, 0x08, 0x00, 0x09, 0x00, 0x00, 0x00
        /*0020*/ 	.byte	0x00, 0x00, 0x00, 0x00


//--------------------- .nv.info._ZN7cutlass13device_kernelINS_4gemm6kernel13GemmUniversalIN4cute5tupleIJiiiiEEENS1_10collective13CollectiveMmaINS1_35MainloopSm100TmaUmmaWarpSpecializedILi3ELi2ELi4ENS5_IJNS4_1CILi1EEENSA_ILi2EEESB_EEEEENS5_IJNSA_ILi128EEESF_SF_EEENS_10bfloat16_tENS5_IJlSB_lEEESH_SI_NS4_8TiledMMAINS4_8MMA_AtomIJNS4_20SM100_MMA_F16BF16_SSISH_SH_fLi128ELi128ELNS4_4UMMA5MajorE0ELSN_0ELNSM_7ScaleInE0ELSO_0EEEEEENS4_6LayoutINS5_IJSB_SB_SB_EEENS5_IJNSA_ILi0EEEST_ST_EEEEENS5_IJNS4_10UnderscoreESW_SW_EEEEENS4_23SM90_TMA_LOAD_MULTICASTENS4_14ComposedLayoutINS4_7SwizzleILi3ELi4ELi3EEENS4_18smem_ptr_flag_bitsILi16EEENSR_INS5_IJNSA_ILi8EEENSA_ILi64EEEEEENS5_IJS16_SB_EEEEEEEvNS4_8identityENS4_13SM90_TMA_LOADES1A_vS1B_EENS_8epilogue10collective18CollectiveEpilogueINS1E_23Sm100TmaWarpSpecializedILi4ELi2ELi32ELb1ELb0EEEJSG_NS5_IJNSR_ISF_SB_EENSR_INSA_ILi32EEESB_EEEEESH_SI_SH_SI_NS1E_6fusion15FusionCallbacksIS1I_NS1N_17LinearCombinationISH_fSH_fLNS_15FloatRoundStyleE2EEESG_S1M_JEEENS4_5SM1004TMEM4LOAD26SM100_TMEM_LOAD_32dp32b32xES1C_NS10_INS11_ILi2ELi4ELi3EEES14_NSR_INS5_IJS15_S1K_EEENS5_IJS1K_SB_EEEEEEENS4_39AutoVectorizingCopyWithAssumedAlignmentILi128EEENS4_14SM90_TMA_STOREES21_S23_S23_EEEvvEEEEvNT_6ParamsE --------------------------
	.section	.nv.info._ZN7cutlass13device_kernelINS_4gemm6kernel13GemmUniversalIN4cute5tupleIJiiiiEEENS1_10collective13CollectiveMmaINS1_35MainloopSm100TmaUmmaWarpSpecializedILi3ELi2ELi4ENS5_IJNS4_1CILi1EEENSA_ILi2EEESB_EEEEENS5_IJNSA_ILi128EEESF_SF_EEENS_10bfloat16_tENS5_IJlSB_lEEESH_SI_NS4_8TiledMMAINS4_8MMA_AtomIJNS4_20SM100_MMA_F16BF16_SSISH_SH_fLi128ELi128ELNS4_4UMMA5MajorE0ELSN_0ELNSM_7ScaleInE0ELSO_0EEEEEENS4_6LayoutINS5_IJSB_SB_SB_EEENS5_IJNSA_ILi0EEEST_ST_EEEEENS5_IJNS4_10UnderscoreESW_SW_EEEEENS4_23SM90_TMA_LOAD_MULTICASTENS4_14ComposedLayoutINS4_7SwizzleILi3ELi4ELi3EEENS4_18smem_ptr_flag_bitsILi16EEENSR_INS5_IJNSA_ILi8EEENSA_ILi64EEEEEENS5_IJS16_SB_EEEEEEEvNS4_8identityENS4_13SM90_TMA_LOADES1A_vS1B_EENS_8epilogue10collective18CollectiveEpilogueINS1E_23Sm100TmaWarpSpecializedILi4ELi2ELi32ELb1ELb0EEEJSG_NS5_IJNSR_ISF_SB_EENSR_INSA_ILi32EEESB_EEEEESH_SI_SH_SI_NS1E_6fusion15FusionCallbacksIS1I_NS1N_17LinearCombinationISH_fSH_fLNS_15FloatRoundStyleE2EEESG_S1M_JEEENS4_5SM1004TMEM4LOAD26SM100_TMEM_LOAD_32dp32b32xES1C_NS10_INS11_ILi2ELi4ELi3EEES14_NSR_INS5_IJS15_S1K_EEENS5_IJS1K_SB_EEEEEEENS4_39AutoVectorizingCopyWithAssumedAlignmentILi128EEENS4_14SM90_TMA_STOREES21_S23_S23_EEEvvEEEEvNT_6ParamsE,"",@"SHT_CUDA_INFO"
	.sectionflags	@""
	.align	4


	//----- nvinfo : EIATTR_CUDA_API_VERSION
	.align		4
        /*0000*/ 	.byte	0x04, 0x37
        /*0002*/ 	.short	(.L_31 - .L_30)
.L_30:
        /*0004*/ 	.word	0x00000082


	//----- nvinfo : EIATTR_KPARAM_INFO
	.align		4
.L_31:
        /*0008*/ 	.byte	0x04, 0x17
        /*000a*/ 	.short	(.L_33 - .L_32)
.L_32:
        /*000c*/ 	.word	0x00000000
        /*0010*/ 	.short	0x0000
        /*0012*/ 	.short	0x0000
        /*0014*/ 	.byte	0x00, 0xf0, 0x01, 0x20


	//----- nvinfo : EIATTR_AT_ENTRY_FRAGMENTS
	.align		4
.L_33:
        /*0018*/ 	.byte	0x04, 0x4f
        /*001a*/ 	.short	(.L_35 - .L_34)


	//   ....[0]....
.L_34:
        /*001c*/ 	.word	0x00000006


	//----- nvinfo : EIATTR_RESERVED_SMEM_USED
	.align		4
.L_35:
        /*0020*/ 	.byte	0x01, 0x41
	.zero		2


	//----- nvinfo : EIATTR_SPARSE_MMA_MASK
	.align		4
        /*0024*/ 	.byte	0x03, 0x50
        /*0026*/ 	.short	0x0000


	//----- nvinfo : EIATTR_TCGEN05_1CTA_USED
	.align		4
        /*0028*/ 	.byte	0x01, 0x51
	.zero		2


	//----- nvinfo : EIATTR_MAXREG_COUNT
	.align		4
        /*002c*/ 	.byte	0x03, 0x1b
        /*002e*/ 	.short	0x00ff


	//----- nvinfo : EIATTR_NUM_BARRIERS
	.align		4
        /*0030*/ 	.byte	0x02, 0x4c
        /*0032*/ 	.byte	0x07
	.zero		1


	//----- nvinfo : EIATTR_EXTERNS
	.align		4
        /*0034*/ 	.byte	0x04, 0x0f
        /*0036*/ 	.short	(.L_37 - .L_36)


	//   ....[0]....
	.align		4
.L_36:
        /*0038*/ 	.word	index@(__assertfail)


	//----- nvinfo : EIATTR_MERCURY_ISA_VERSION
	.align		4
.L_37:
        /*003c*/ 	.byte	0x03, 0x5f
        /*003e*/ 	.short	0x0101


	//----- nvinfo : EIATTR_INT_WARP_WIDE_INSTR_OFFSETS
	.align		4
        /*0040*/ 	.byte	0x04, 0x31
        /*0042*/ 	.short	(.L_39 - .L_38)


	//   ....[0]....
.L_38:
        /*0044*/ 	.word	0x00003f20


	//   ....[1]....
        /*0048*/ 	.word	0x00003f40


	//   ....[2]....
        /*004c*/ 	.word	0x00003f70


	//   ....[3]....
        /*0050*/ 	.word	0x00004ab0


	//   ....[4]....
        /*0054*/ 	.word	0x00004b20


	//   ....[5]....
        /*0058*/ 	.word	0x00004c00


	//   ....[6]....
        /*005c*/ 	.word	0x00004c80


	//   ....[7]....
        /*0060*/ 	.word	0x00004d80


	//   ....[8]....
        /*0064*/ 	.word	0x00004e00


	//   ....[9]....
        /*0068*/ 	.word	0x00004ef0


	//   ....[10]....
        /*006c*/ 	.word	0x00004fa0


	//----- nvinfo : EIATTR_COOP_GROUP_MASK_REGIDS
	.align		4
.L_39:
        /*0070*/ 	.byte	0x04, 0x29
        /*0072*/ 	.short	(.L_41 - .L_40)


	//   ....[0]....
.L_40:
        /*0074*/ 	.word	0xffffffff


	//   ....[1]....
        /*0078*/ 	.word	0xffffffff


	//   ....[2]....
        /*007c*/ 	.word	0xffffffff


	//   ....[3]....
        /*0080*/ 	.word	0xffffffff


	//   ....[4]....
        /*0084*/ 	.word	0xffffffff


	//   ....[5]....
        /*0088*/ 	.word	0xffffffff


	//   ....[6]....
        /*008c*/ 	.word	0xffffffff


	//   ....[7]....
        /*0090*/ 	.word	0xffffffff


	//   ....[8]....
        /*0094*/ 	.word	0xffffffff


	//   ....[9]....
        /*0098*/ 	.word	0xffffffff


	//   ....[10]....
        /*009c*/ 	.word	0xffffffff


	//   ....[11]....
        /*00a0*/ 	.word	0xffffffff


	//   ....[12]....
        /*00a4*/ 	.word	0xffffffff


	//   ....[13]....
        /*00a8*/ 	.word	0xffffffff


	//----- nvinfo : EIATTR_COOP_GROUP_INSTR_OFFSETS
	.align		4
.L_41:
        /*00ac*/ 	.byte	0x04, 0x28
        /*00ae*/ 	.short	(.L_43 - .L_42)


	//   ....[0]....
.L_42:
        /*00b0*/ 	.word	0x00000080


	//   ....[1]....
        /*00b4*/ 	.word	0x000004f0


	//   ....[2]....
        /*00b8*/ 	.word	0x00000680


	//   ....[3]....
        /*00bc*/ 	.word	0x00000820


	//   ....[4]....
        /*00c0*/ 	.word	0x00000920


	//   ....[5]....
        /*00c4*/ 	.word	0x00000a90


	//   ....[6]....
        /*00c8*/ 	.word	0x00000c30


	//   ....[7]....
        /*00cc*/ 	.word	0x00000de0


	//   ....[8]....
        /*00d0*/ 	.word	0x00002190


	//   ....[9]....
        /*00d4*/ 	.word	0x00002fb0


	//   ....[10]....
        /*00d8*/ 	.word	0x000031c0


	//   ....[11]....
        /*00dc*/ 	.word	0x000031f0


	//   ....[12]....
        /*00e0*/ 	.word	0x00003e00


	//   ....[13]....
        /*00e4*/ 	.word	0x00004030


	//----- nvinfo : EIATTR_VRC_CTA_INIT_COUNT
	.align		4
.L_43:
        /*00e8*/ 	.byte	0x02, 0x4a
        /*00ea*/ 	.byte	0x80
	.zero		1


	//----- nvinfo : EIATTR_SYSCALL_OFFSETS
	.align		4
        /*00ec*/ 	.byte	0x04, 0x46
        /*00ee*/ 	.short	(.L_45 - .L_44)


	//   ....[0]....
.L_44:
        /*00f0*/ 	.word	0x00005bf0


	//   ....[1]....
        /*00f4*/ 	.word	0x00005ce0


	//   ....[2]....
        /*00f8*/ 	.word	0x000064b0


	//   ....[3]....
        /*00fc*/ 	.word	0x00007130


	//   ....[4]....
        /*0100*/ 	.word	0x00007d90


	//   ....[5]....
        /*0104*/ 	.word	0x000089f0


	//----- nvinfo : EIATTR_MBARRIER_INSTR_OFFSETS
	.align		4
.L_45:
        /*0108*/ 	.byte	0x04, 0x39
        /*010a*/ 	.short	(.L_47 - .L_46)


	//   ....[0]....
.L_46:
        /*010c*/ 	.word	0x00000610
        /*0110*/ 	.word	0x000000ff
        /*0114*/ 	.word	0x00000000
        /*0118*/ 	.short	0x0100
        /*011a*/ 	.byte	0x04
	.zero		1


	//   ....[1]....
        /*011c*/ 	.word	0x00000620
        /*0120*/ 	.word	0x000000ff
        /*0124*/ 	.word	0x00000018
        /*0128*/ 	.short	0x0100
        /*012a*/ 	.byte	0x04
	.zero		1


	//   ....[2]....
        /*012c*/ 	.word	0x00000630
        /*0130*/ 	.word	0x000000ff
        /*0134*/ 	.word	0x00000008
        /*0138*/ 	.short	0x0100
        /*013a*/ 	.byte	0x04
	.zero		1


	//   ....[3]....
        /*013c*/ 	.word	0x00000640
        /*0140*/ 	.word	0x000000ff
        /*0144*/ 	.word	0x00000020
        /*0148*/ 	.short	0x0100
        /*014a*/ 	.byte	0x04
	.zero		1


	//   ....[4]....
        /*014c*/ 	.word	0x00000650
        /*0150*/ 	.word	0x000000ff
        /*0154*/ 	.word	0x00000010
        /*0158*/ 	.short	0x0100
        /*015a*/ 	.byte	0x04
	.zero		1


	//   ....[5]....
        /*015c*/ 	.word	0x00000660
        /*0160*/ 	.word	0x000000ff
        /*0164*/ 	.word	0x00000028
        /*0168*/ 	.short	0x0100
        /*016a*/ 	.byte	0x04
	.zero		1


	//   ....[6]....
        /*016c*/ 	.word	0x00000790
        /*0170*/ 	.word	0x000000ff
        /*0174*/ 	.word	0x00000030
        /*0178*/ 	.short	0x0100
        /*017a*/ 	.byte	0x04
	.zero		1


	//   ....[7]....
        /*017c*/ 	.word	0x000007a0
        /*0180*/ 	.word	0x000000ff
        /*0184*/ 	.word	0x00000050
        /*0188*/ 	.short	0x0100
        /*018a*/ 	.byte	0x04
	.zero		1


	//   ....[8]....
        /*018c*/ 	.word	0x000007b0
        /*0190*/ 	.word	0x000000ff
        /*0194*/ 	.word	0x00000038
        /*0198*/ 	.short	0x0100
        /*019a*/ 	.byte	0x04
	.zero		1


	//   ....[9]....
        /*019c*/ 	.word	0x000007c0
        /*01a0*/ 	.word	0x000000ff
        /*01a4*/ 	.word	0x00000058
        /*01a8*/ 	.short	0x0100
        /*01aa*/ 	.byte	0x04
	.zero		1


	//   ....[10]....
        /*01ac*/ 	.word	0x000007d0
        /*01b0*/ 	.word	0x000000ff
        /*01b4*/ 	.word	0x00000040
        /*01b8*/ 	.short	0x0100
        /*01ba*/ 	.byte	0x04
	.zero		1


	//   ....[11]....
        /*01bc*/ 	.word	0x000007e0
        /*01c0*/ 	.word	0x000000ff
        /*01c4*/ 	.word	0x00000060
        /*01c8*/ 	.short	0x0100
        /*01ca*/ 	.byte	0x04
	.zero		1


	//   ....[12]....
        /*01cc*/ 	.word	0x000007f0
        /*01d0*/ 	.word	0x000000ff
        /*01d4*/ 	.word	0x00000048
        /*01d8*/ 	.short	0x0100
        /*01da*/ 	.byte	0x04
	.zero		1


	//   ....[13]....
        /*01dc*/ 	.word	0x00000800
        /*01e0*/ 	.word	0x000000ff
        /*01e4*/ 	.word	0x00000068
        /*01e8*/ 	.short	0x0100
        /*01ea*/ 	.byte	0x04
	.zero		1


	//   ....[14]....
        /*01ec*/ 	.word	0x000008f0
        /*01f0*/ 	.word	0x000000ff
        /*01f4*/ 	.word	0x00000070
        /*01f8*/ 	.short	0x0100
        /*01fa*/ 	.byte	0x06
	.zero		1


	//   ....[15]....
        /*01fc*/ 	.word	0x00000900
        /*0200*/ 	.word	0x000000ff
        /*0204*/ 	.word	0x00000078
        /*0208*/ 	.short	0x0100
        /*020a*/ 	.byte	0x06
	.zero		1


	//   ....[16]....
        /*020c*/ 	.word	0x00000a40
        /*0210*/ 	.word	0x000000ff
        /*0214*/ 	.word	0x00000080
        /*0218*/ 	.short	0x0100
        /*021a*/ 	.byte	0x06
	.zero		1


	//   ....[17]....
        /*021c*/ 	.word	0x00000a50
        /*0220*/ 	.word	0x000000ff
        /*0224*/ 	.word	0x00000090
        /*0228*/ 	.short	0x0100
        /*022a*/ 	.byte	0x06
	.zero		1


	//   ....[18]....
        /*022c*/ 	.word	0x00000a60
        /*0230*/ 	.word	0x000000ff
        /*0234*/ 	.word	0x00000088
        /*0238*/ 	.short	0x0100
        /*023a*/ 	.byte	0x06
	.zero		1


	//   ....[19]....
        /*023c*/ 	.word	0x00000a70
        /*0240*/ 	.word	0x000000ff
        /*0244*/ 	.word	0x00000098
        /*0248*/ 	.short	0x0100
        /*024a*/ 	.byte	0x06
	.zero		1


	//   ....[20]....
        /*024c*/ 	.word	0x00000ba0
        /*0250*/ 	.word	0x000000ff
        /*0254*/ 	.word	0x000000a0
        /*0258*/ 	.short	0x0100
        /*025a*/ 	.byte	0x04
	.zero		1


	//   ....[21]....
        /*025c*/ 	.word	0x00000bb0
        /*0260*/ 	.word	0x000000ff
        /*0264*/ 	.word	0x000000c0
        /*0268*/ 	.short	0x0100
        /*026a*/ 	.byte	0x04
	.zero		1


	//   ....[22]....
        /*026c*/ 	.word	0x00000bc0
        /*0270*/ 	.word	0x000000ff
        /*0274*/ 	.word	0x000000a8
        /*0278*/ 	.short	0x0100
        /*027a*/ 	.byte	0x04
	.zero		1


	//   ....[23]....
        /*027c*/ 	.word	0x00000bd0
        /*0280*/ 	.word	0x000000ff
        /*0284*/ 	.word	0x000000c8
        /*0288*/ 	.short	0x0100
        /*028a*/ 	.byte	0x04
	.zero		1


	//   ....[24]....
        /*028c*/ 	.word	0x00000be0
        /*0290*/ 	.word	0x000000ff
        /*0294*/ 	.word	0x000000b0
        /*0298*/ 	.short	0x0100
        /*029a*/ 	.byte	0x04
	.zero		1


	//   ....[25]....
        /*029c*/ 	.word	0x00000bf0
        /*02a0*/ 	.word	0x000000ff
        /*02a4*/ 	.word	0x000000d0
        /*02a8*/ 	.short	0x0100
        /*02aa*/ 	.byte	0x04
	.zero		1


	//   ....[26]....
        /*02ac*/ 	.word	0x00000c00
        /*02b0*/ 	.word	0x000000ff
        /*02b4*/ 	.word	0x000000b8
        /*02b8*/ 	.short	0x0100
        /*02ba*/ 	.byte	0x04
	.zero		1


	//   ....[27]....
        /*02bc*/ 	.word	0x00000c10
        /*02c0*/ 	.word	0x000000ff
        /*02c4*/ 	.word	0x000000d8
        /*02c8*/ 	.short	0x0100
        /*02ca*/ 	.byte	0x04
	.zero		1


	//   ....[28]....
        /*02cc*/ 	.word	0x00000d00
        /*02d0*/ 	.word	0x000000ff
        /*02d4*/ 	.word	0x000000e0
        /*02d8*/ 	.short	0x0100
        /*02da*/ 	.byte	0x04
	.zero		1


	//   ....[29]....
        /*02dc*/ 	.word	0x00000d10
        /*02e0*/ 	.word	0x000000ff
        /*02e4*/ 	.word	0x000000f0
        /*02e8*/ 	.short	0x0100
        /*02ea*/ 	.byte	0x04
	.zero		1


	//   ....[30]....
        /*02ec*/ 	.word	0x00000d20
        /*02f0*/ 	.word	0x000000ff
        /*02f4*/ 	.word	0x000000e8
        /*02f8*/ 	.short	0x0100
        /*02fa*/ 	.byte	0x04
	.zero		1


	//   ....[31]....
        /*02fc*/ 	.word	0x00000d30
        /*0300*/ 	.word	0x000000ff
        /*0304*/ 	.word	0x000000f8
        /*0308*/ 	.short	0x0100
        /*030a*/ 	.byte	0x04
	.zero		1


	//   ....[32]....
        /*030c*/ 	.word	0x00001870
        /*0310*/ 	.word	0x00000003
        /*0314*/ 	.word	0x000000f0
        /*0318*/ 	.short	0x010a
        /*031a*/ 	.byte	0xff
	.zero		1


	//   ....[33]....
        /*031c*/ 	.word	0x000018a0
        /*0320*/ 	.word	0x00000003
        /*0324*/ 	.word	0x000000e0
        /*0328*/ 	.short	0x0101
        /*032a*/ 	.byte	0xff
	.zero		1


	//   ....[34]....
        /*032c*/ 	.word	0x00001970
        /*0330*/ 	.word	0x000000ff
        /*0334*/ 	.word	0x00000018
        /*0338*/ 	.short	0x010a
        /*033a*/ 	.byte	0x04
	.zero		1


	//   ....[35]....
        /*033c*/ 	.word	0x000019f0
        /*0340*/ 	.word	0x000000ff
        /*0344*/ 	.word	0x00000018
        /*0348*/ 	.short	0x010a
        /*034a*/ 	.byte	0x21
	.zero		1


	//   ....[36]....
        /*034c*/ 	.word	0x00001b90
        /*0350*/ 	.word	0x000000ff
        /*0354*/ 	.word	0x00000018
        /*0358*/ 	.short	0x010a
        /*035a*/ 	.byte	0x05
	.zero		1


	//   ....[37]....
        /*035c*/ 	.word	0x00001d80
        /*0360*/ 	.word	0x000000ff
        /*0364*/ 	.word	0x00000078
        /*0368*/ 	.short	0x0101
        /*036a*/ 	.byte	0x15
	.zero		1


	//   ....[38]....
        /*036c*/ 	.word	0x00001da0
        /*0370*/ 	.word	0x000000ff
        /*0374*/ 	.word	0x00000018
        /*0378*/ 	.short	0x010a
        /*037a*/ 	.byte	0x04
	.zero		1


	//   ....[39]....
        /*037c*/ 	.word	0x00001e20
        /*0380*/ 	.word	0x000000ff
        /*0384*/ 	.word	0x00000018
        /*0388*/ 	.short	0x010a
        /*038a*/ 	.byte	0x21
	.zero		1


	//   ....[40]....
        /*038c*/ 	.word	0x00001fb0
        /*0390*/ 	.word	0x000000ff
        /*0394*/ 	.word	0x00000018
        /*0398*/ 	.short	0x010a
        /*039a*/ 	.byte	0x05
	.zero		1


	//   ....[41]....
        /*039c*/ 	.word	0x000021c0
        /*03a0*/ 	.word	0x00000003
        /*03a4*/ 	.word	0x00000080
        /*03a8*/ 	.short	0x010a
        /*03aa*/ 	.byte	0xff
	.zero		1


	//   ....[42]....
        /*03ac*/ 	.word	0x00002310
        /*03b0*/ 	.word	0x00000000
        /*03b4*/ 	.word	0x00000000
        /*03b8*/ 	.short	0x0101
        /*03ba*/ 	.byte	0xff
	.zero		1


	//   ....[43]....
        /*03bc*/ 	.word	0x000028c0
        /*03c0*/ 	.word	0x000000ff
        /*03c4*/ 	.word	0x00000000
        /*03c8*/ 	.short	0x010a
        /*03ca*/ 	.byte	0x04
	.zero		1


	//   ....[44]....
        /*03cc*/ 	.word	0x00002950
        /*03d0*/ 	.word	0x000000ff
        /*03d4*/ 	.word	0x00000000
        /*03d8*/ 	.short	0x010a
        /*03da*/ 	.byte	0x05
	.zero		1


	//   ....[45]....
        /*03dc*/ 	.word	0x000029f0
        /*03e0*/ 	.word	0x00000000
        /*03e4*/ 	.word	0x00000000
        /*03e8*/ 	.short	0x010a
        /*03ea*/ 	.byte	0xff
	.zero		1


	//   ....[46]....
        /*03ec*/ 	.word	0x00002b10
        /*03f0*/ 	.word	0x00000002
        /*03f4*/ 	.word	0x000000e0
        /*03f8*/ 	.short	0x010a
        /*03fa*/ 	.byte	0xff
	.zero		1


	//   ....[47]....
        /*03fc*/ 	.word	0x00002b70
        /*0400*/ 	.word	0x00000004
        /*0404*/ 	.word	0x00000000
        /*0408*/ 	.short	0x0101
        /*040a*/ 	.byte	0xff
	.zero		1


	//   ....[48]....
        /*040c*/ 	.word	0x00002b90
        /*0410*/ 	.word	0x000000ff
        /*0414*/ 	.word	0x00000090
        /*0418*/ 	.short	0x010a
        /*041a*/ 	.byte	0x04
	.zero		1


	//   ....[49]....
        /*041c*/ 	.word	0x00002cb0
        /*0420*/ 	.word	0x00000002
        /*0424*/ 	.word	0x00000080
        /*0428*/ 	.short	0x010a
        /*042a*/ 	.byte	0xff
	.zero		1


	//   ....[50]....
        /*042c*/ 	.word	0x00002dc0
        /*0430*/ 	.word	0x00000002
        /*0434*/ 	.word	0x00000000
        /*0438*/ 	.short	0x0101
        /*043a*/ 	.byte	0xff
	.zero		1


	//   ....[51]....
        /*043c*/ 	.word	0x00002e50
        /*0440*/ 	.word	0x000000ff
        /*0444*/ 	.word	0x00000090
        /*0448*/ 	.short	0x0106
        /*044a*/ 	.byte	0x04
	.zero		1


	//   ....[52]....
        /*044c*/ 	.word	0x00002e70
        /*0450*/ 	.word	0x000000ff
        /*0454*/ 	.word	0x00000090
        /*0458*/ 	.short	0x010a
        /*045a*/ 	.byte	0x04
	.zero		1


	//   ....[53]....
        /*045c*/ 	.word	0x00002f00
        /*0460*/ 	.word	0x000000ff
        /*0464*/ 	.word	0x00000090
        /*0468*/ 	.short	0x0106
        /*046a*/ 	.byte	0x07
	.zero		1


	//   ....[54]....
        /*046c*/ 	.word	0x00002f40
        /*0470*/ 	.word	0x00000000
        /*0474*/ 	.word	0x00000090
        /*0478*/ 	.short	0x010a
        /*047a*/ 	.byte	0xff
	.zero		1


	//   ....[55]....
        /*047c*/ 	.word	0x00003510
        /*0480*/ 	.word	0x00000000
        /*0484*/ 	.word	0x00000080
        /*0488*/ 	.short	0x010a
        /*048a*/ 	.byte	0xff
	.zero		1


	//   ....[56]....
        /*048c*/ 	.word	0x00003620
        /*0490*/ 	.word	0x00000003
        /*0494*/ 	.word	0x00000000
        /*0498*/ 	.short	0x0101
        /*049a*/ 	.byte	0xff
	.zero		1


	//   ....[57]....
        /*049c*/ 	.word	0x00003630
        /*04a0*/ 	.word	0x000000ff
        /*04a4*/ 	.word	0x00000000
        /*04a8*/ 	.short	0x010a
        /*04aa*/ 	.byte	0x04
	.zero		1


	//   ....[58]....
        /*04ac*/ 	.word	0x00003650
        /*04b0*/ 	.word	0x000000ff
        /*04b4*/ 	.word	0x000000c0
        /*04b8*/ 	.short	0x010a
        /*04ba*/ 	.byte	0x2d
	.zero		1


	//   ....[59]....
        /*04bc*/ 	.word	0x00003720
        /*04c0*/ 	.word	0x000000ff
        /*04c4*/ 	.word	0x00000000
        /*04c8*/ 	.short	0x010a
        /*04ca*/ 	.byte	0x07
	.zero		1


	//   ....[60]....
        /*04cc*/ 	.word	0x00003860
        /*04d0*/ 	.word	0x000000ff
        /*04d4*/ 	.word	0x00000000
        /*04d8*/ 	.short	0x010a
        /*04da*/ 	.byte	0x04
	.zero		1


	//   ....[61]....
        /*04dc*/ 	.word	0x00003c30
        /*04e0*/ 	.word	0x000000ff
        /*04e4*/ 	.word	0x00000000
        /*04e8*/ 	.short	0x010a
        /*04ea*/ 	.byte	0x04
	.zero		1


	//   ....[62]....
        /*04ec*/ 	.word	0x00003cc0
        /*04f0*/ 	.word	0x000000ff
        /*04f4*/ 	.word	0x00000000
        /*04f8*/ 	.short	0x010a
        /*04fa*/ 	.byte	0x05
	.zero		1


	//   ....[63]....
        /*04fc*/ 	.word	0x00003d50
        /*0500*/ 	.word	0x000000ff
        /*0504*/ 	.word	0x00000000
        /*0508*/ 	.short	0x010a
        /*050a*/ 	.byte	0x05
	.zero		1


	//   ....[64]....
        /*050c*/ 	.word	0x00003de0
        /*0510*/ 	.word	0x000000ff
        /*0514*/ 	.word	0x00000000
        /*0518*/ 	.short	0x010a
        /*051a*/ 	.byte	0x04
	.zero		1


	//   ....[65]....
        /*051c*/ 	.word	0x000042b0
        /*0520*/ 	.word	0x0000000c
        /*0524*/ 	.word	0x00000080
        /*0528*/ 	.short	0x010a
        /*052a*/ 	.byte	0xff
	.zero		1


	//   ....[66]....
        /*052c*/ 	.word	0x00004420
        /*0530*/ 	.word	0x00000000
        /*0534*/ 	.word	0x00000000
        /*0538*/ 	.short	0x0101
        /*053a*/ 	.byte	0xff
	.zero		1


	//   ....[67]....
        /*053c*/ 	.word	0x000048b0
        /*0540*/ 	.word	0x000000ff
        /*0544*/ 	.word	0x00000078
        /*0548*/ 	.short	0x010a
        /*054a*/ 	.byte	0x15
	.zero		1


	//   ....[68]....
        /*054c*/ 	.word	0x00004a30
        /*0550*/ 	.word	0x000000ff
        /*0554*/ 	.word	0x00000050
        /*0558*/ 	.short	0x010a
        /*055a*/ 	.byte	0x15
	.zero		1


	//   ....[69]....
        /*055c*/ 	.word	0x00004bb0
        /*0560*/ 	.word	0x000000ff
        /*0564*/ 	.word	0x00000030
        /*0568*/ 	.short	0x010b
        /*056a*/ 	.byte	0x15
	.zero		1


	//   ....[70]....
        /*056c*/ 	.word	0x00004bc0
        /*0570*/ 	.word	0x000000ff
        /*0574*/ 	.word	0x00000000
        /*0578*/ 	.short	0x0101
        /*057a*/ 	.byte	0x06
	.zero		1


	//   ....[71]....
        /*057c*/ 	.word	0x00004bd0
        /*0580*/ 	.word	0x000000ff
        /*0584*/ 	.word	0x00000058
        /*0588*/ 	.short	0x010a
        /*058a*/ 	.byte	0x15
	.zero		1


	//   ....[72]....
        /*058c*/ 	.word	0x00004d30
        /*0590*/ 	.word	0x000000ff
        /*0594*/ 	.word	0x00000038
        /*0598*/ 	.short	0x010b
        /*059a*/ 	.byte	0x15
	.zero		1


	//   ....[73]....
        /*059c*/ 	.word	0x00004d40
        /*05a0*/ 	.word	0x000000ff
        /*05a4*/ 	.word	0x00000000
        /*05a8*/ 	.short	0x0101
        /*05aa*/ 	.byte	0x06
	.zero		1


	//   ....[74]....
        /*05ac*/ 	.word	0x00004d50
        /*05b0*/ 	.word	0x000000ff
        /*05b4*/ 	.word	0x00000060
        /*05b8*/ 	.short	0x010a
        /*05ba*/ 	.byte	0x15
	.zero		1


	//   ....[75]....
        /*05bc*/ 	.word	0x00004ea0
        /*05c0*/ 	.word	0x000000ff
        /*05c4*/ 	.word	0x00000040
        /*05c8*/ 	.short	0x010b
        /*05ca*/ 	.byte	0x15
	.zero		1


	//   ....[76]....
        /*05cc*/ 	.word	0x00004eb0
        /*05d0*/ 	.word	0x000000ff
        /*05d4*/ 	.word	0x00000000
        /*05d8*/ 	.short	0x0101
        /*05da*/ 	.byte	0x06
	.zero		1


	//   ....[77]....
        /*05dc*/ 	.word	0x00004ec0
        /*05e0*/ 	.word	0x000000ff
        /*05e4*/ 	.word	0x00000068
        /*05e8*/ 	.short	0x010a
        /*05ea*/ 	.byte	0x15
	.zero		1


	//   ....[78]....
        /*05ec*/ 	.word	0x000050b0
        /*05f0*/ 	.word	0x000000ff
        /*05f4*/ 	.word	0x00000048
        /*05f8*/ 	.short	0x010b
        /*05fa*/ 	.byte	0x15
	.zero		1


	//   ....[79]....
        /*05fc*/ 	.word	0x000050c0
        /*0600*/ 	.word	0x000000ff
        /*0604*/ 	.word	0x00000000
        /*0608*/ 	.short	0x0101
        /*060a*/ 	.byte	0x25
	.zero		1


	//   ....[80]....
        /*060c*/ 	.word	0x000050f0
        /*0610*/ 	.word	0x000000ff
        /*0614*/ 	.word	0x00000050
        /*0618*/ 	.short	0x010a
        /*061a*/ 	.byte	0x15
	.zero		1


	//   ....[81]....
        /*061c*/ 	.word	0x00005110
        /*0620*/ 	.word	0x000000ff
        /*0624*/ 	.word	0x00000058
        /*0628*/ 	.short	0x010a
        /*062a*/ 	.byte	0x15
	.zero		1


	//   ....[82]....
        /*062c*/ 	.word	0x00005130
        /*0630*/ 	.word	0x000000ff
        /*0634*/ 	.word	0x00000060
        /*0638*/ 	.short	0x010a
        /*063a*/ 	.byte	0x15
	.zero		1


	//   ....[83]....
        /*063c*/ 	.word	0x00005170
        /*0640*/ 	.word	0x00000000
        /*0644*/ 	.word	0x00000068
        /*0648*/ 	.short	0x010a
        /*064a*/ 	.byte	0xff
	.zero		1


	//   ....[84]....
        /*064c*/ 	.word	0x00005480
        /*0650*/ 	.word	0x00000003
        /*0654*/ 	.word	0x00000080
        /*0658*/ 	.short	0x010a
        /*065a*/ 	.byte	0xff
	.zero		1


	//   ....[85]....
        /*065c*/ 	.word	0x00005600
        /*0660*/ 	.word	0x00000000
        /*0664*/ 	.word	0x00000000
        /*0668*/ 	.short	0x0101
        /*066a*/ 	.byte	0xff
	.zero		1


	//   ....[86]....
        /*066c*/ 	.word	0x00006170
        /*0670*/ 	.word	0x000000ff
        /*0674*/ 	.word	0x00000030
        /*0678*/ 	.short	0x010a
        /*067a*/ 	.byte	0x2c
	.zero		1


	//   ....[87]....
        /*067c*/ 	.word	0x000061b0
        /*0680*/ 	.word	0x00000063
        /*0684*/ 	.word	0x000000a0
        /*0688*/ 	.short	0x010a
        /*068a*/ 	.byte	0xff
	.zero		1


	//   ....[88]....
        /*068c*/ 	.word	0x000062a0
        /*0690*/ 	.word	0x000000ff
        /*0694*/ 	.word	0x00000030
        /*0698*/ 	.short	0x010a
        /*069a*/ 	.byte	0x2c
	.zero		1


	//   ....[89]....
        /*069c*/ 	.word	0x00006390
        /*06a0*/ 	.word	0x00000063
        /*06a4*/ 	.word	0x000000a0
        /*06a8*/ 	.short	0x010a
        /*06aa*/ 	.byte	0xff
	.zero		1


	//   ....[90]....
        /*06ac*/ 	.word	0x00006e60
        /*06b0*/ 	.word	0x00000000
        /*06b4*/ 	.word	0x00000000
        /*06b8*/ 	.short	0x0101
        /*06ba*/ 	.byte	0xff
	.zero		1


	//   ....[91]....
        /*06bc*/ 	.word	0x00006e70
        /*06c0*/ 	.word	0x00000003
        /*06c4*/ 	.word	0x00000030
        /*06c8*/ 	.short	0x010a
        /*06ca*/ 	.byte	0xff
	.zero		1


	//   ....[92]....
        /*06cc*/ 	.word	0x00006f50
        /*06d0*/ 	.word	0x00000003
        /*06d4*/ 	.word	0x00000030
        /*06d8*/ 	.short	0x010a
        /*06da*/ 	.byte	0xff
	.zero		1


	//   ....[93]....
        /*06dc*/ 	.word	0x00007ac0
        /*06e0*/ 	.word	0x0000003d
        /*06e4*/ 	.word	0x00000000
        /*06e8*/ 	.short	0x0101
        /*06ea*/ 	.byte	0xff
	.zero		1


	//   ....[94]....
        /*06ec*/ 	.word	0x00007ae0
        /*06f0*/ 	.word	0x0000003e
        /*06f4*/ 	.word	0x00000030
        /*06f8*/ 	.short	0x010a
        /*06fa*/ 	.byte	0xff
	.zero		1


	//   ....[95]....
        /*06fc*/ 	.word	0x00007bb0
        /*0700*/ 	.word	0x0000003e
        /*0704*/ 	.word	0x00000030
        /*0708*/ 	.short	0x010a
        /*070a*/ 	.byte	0xff
	.zero		1


	//   ....[96]....
        /*070c*/ 	.word	0x00008720
        /*0710*/ 	.word	0x0000003d
        /*0714*/ 	.word	0x00000000
        /*0718*/ 	.short	0x0101
        /*071a*/ 	.byte	0xff
	.zero		1


	//   ....[97]....
        /*071c*/ 	.word	0x00008740
        /*0720*/ 	.word	0x0000003e
        /*0724*/ 	.word	0x00000030
        /*0728*/ 	.short	0x010a
        /*072a*/ 	.byte	0xff
	.zero		1


	//   ....[98]....
        /*072c*/ 	.word	0x00008810
        /*0730*/ 	.word	0x0000003e
        /*0734*/ 	.word	0x00000030
        /*0738*/ 	.short	0x010a
        /*073a*/ 	.byte	0xff
	.zero		1


	//   ....[99]....
        /*073c*/ 	.word	0x00008b70
        /*0740*/ 	.word	0x000000ff
        /*0744*/ 	.word	0x00000000
        /*0748*/ 	.short	0x0101
        /*074a*/ 	.byte	0x04
	.zero		1


	//   ....[100]....
        /*074c*/ 	.word	0x000093e0
        /*0750*/ 	.word	0x00000002
        /*0754*/ 	.word	0x00000000
        /*0758*/ 	.short	0x0101
        /*075a*/ 	.byte	0xff
	.zero		1


	//   ....[101]....
        /*075c*/ 	.word	0x00009670
        /*0760*/ 	.word	0x000000ff
        /*0764*/ 	.word	0x00000000
        /*0768*/ 	.short	0x0101
        /*076a*/ 	.byte	0x04
	.zero		1


	//   ....[102]....
        /*076c*/ 	.word	0x00009690
        /*0770*/ 	.word	0x00000003
        /*0774*/ 	.word	0x000000f0
        /*0778*/ 	.short	0x010a
        /*077a*/ 	.byte	0xff
	.zero		1


	//   ....[103]....
        /*077c*/ 	.word	0x000096f0
        /*0780*/ 	.word	0x00000000
        /*0784*/ 	.word	0x00000018
        /*0788*/ 	.short	0x010a
        /*078a*/ 	.byte	0xff
	.zero		1


	//   ....[104]....
        /*078c*/ 	.word	0x00009750
        /*0790*/ 	.word	0x00000000
        /*0794*/ 	.word	0x00000018
        /*0798*/ 	.short	0x010a
        /*079a*/ 	.byte	0xff
	.zero		1


	//   ....[105]....
        /*079c*/ 	.word	0x000097a0
        /*07a0*/ 	.word	0x00000003
        /*07a4*/ 	.word	0x00000080
        /*07a8*/ 	.short	0x010a
        /*07aa*/ 	.byte	0xff
	.zero		1


	//   ....[106]....
        /*07ac*/ 	.word	0x00009800
        /*07b0*/ 	.word	0x00000000
        /*07b4*/ 	.word	0x00000000
        /*07b8*/ 	.short	0x010a
        /*07ba*/ 	.byte	0xff
	.zero		1


	//   ....[107]....
        /*07bc*/ 	.word	0x00009860
        /*07c0*/ 	.word	0x00000000
        /*07c4*/ 	.word	0x00000000
        /*07c8*/ 	.short	0x010a
        /*07ca*/ 	.byte	0xff
	.zero		1


	//   ....[108]....
        /*07cc*/ 	.word	0x000098b0
        /*07d0*/ 	.word	0x00000002
        /*07d4*/ 	.word	0x000000e0
        /*07d8*/ 	.short	0x010a
        /*07da*/ 	.byte	0xff
	.zero		1


	//   ....[109]....
        /*07dc*/ 	.word	0x00009910
        /*07e0*/ 	.word	0x00000002
        /*07e4*/ 	.word	0x00000090
        /*07e8*/ 	.short	0x010a
        /*07ea*/ 	.byte	0xff
	.zero		1


	//   ....[110]....
        /*07ec*/ 	.word	0x00009960
        /*07f0*/ 	.word	0x00000002
        /*07f4*/ 	.word	0x00000080
        /*07f8*/ 	.short	0x010a
        /*07fa*/ 	.byte	0xff
	.zero		1


	//   ....[111]....
        /*07fc*/ 	.word	0x000099c0
        /*0800*/ 	.word	0x00000000
        /*0804*/ 	.word	0x00000090
        /*0808*/ 	.short	0x010a
        /*080a*/ 	.byte	0xff
	.zero		1


	//   ....[112]....
        /*080c*/ 	.word	0x00009a10
        /*0810*/ 	.word	0x00000000
        /*0814*/ 	.word	0x00000080
        /*0818*/ 	.short	0x010a
        /*081a*/ 	.byte	0xff
	.zero		1


	//   ....[113]....
        /*081c*/ 	.word	0x00009a70
        /*0820*/ 	.word	0x00000003
        /*0824*/ 	.word	0x000000c0
        /*0828*/ 	.short	0x010a
        /*082a*/ 	.byte	0xff
	.zero		1


	//   ....[114]....
        /*082c*/ 	.word	0x00009ad0
        /*0830*/ 	.word	0x00000000
        /*0834*/ 	.word	0x00000000
        /*0838*/ 	.short	0x010a
        /*083a*/ 	.byte	0xff
	.zero		1


	//   ....[115]....
        /*083c*/ 	.word	0x00009b30
        /*0840*/ 	.word	0x00000000
        /*0844*/ 	.word	0x00000000
        /*0848*/ 	.short	0x010a
        /*084a*/ 	.byte	0xff
	.zero		1


	//   ....[116]....
        /*084c*/ 	.word	0x00009b90
        /*0850*/ 	.word	0x00000000
        /*0854*/ 	.word	0x00000000
        /*0858*/ 	.short	0x010a
        /*085a*/ 	.byte	0xff
	.zero		1


	//   ....[117]....
        /*085c*/ 	.word	0x00009bf0
        /*0860*/ 	.word	0x00000000
        /*0864*/ 	.word	0x00000000
        /*0868*/ 	.short	0x010a
        /*086a*/ 	.byte	0xff
	.zero		1


	//   ....[118]....
        /*086c*/ 	.word	0x00009c50
        /*0870*/ 	.word	0x00000000
        /*0874*/ 	.word	0x00000000
        /*0878*/ 	.short	0x010a
        /*087a*/ 	.byte	0xff
	.zero		1


	//   ....[119]....
        /*087c*/ 	.word	0x00009ca0
        /*0880*/ 	.word	0x0000000c
        /*0884*/ 	.word	0x00000080
        /*0888*/ 	.short	0x010a
        /*088a*/ 	.byte	0xff
	.zero		1


	//   ....[120]....
        /*088c*/ 	.word	0x00009d00
        /*0890*/ 	.word	0x00000000
        /*0894*/ 	.word	0x00000078
        /*0898*/ 	.short	0x010a
        /*089a*/ 	.byte	0xff
	.zero		1


	//   ....[121]....
        /*089c*/ 	.word	0x00009d60
        /*08a0*/ 	.word	0x00000000
        /*08a4*/ 	.word	0x00000050
        /*08a8*/ 	.short	0x010a
        /*08aa*/ 	.byte	0xff
	.zero		1


	//   ....[122]....
        /*08ac*/ 	.word	0x00009dc0
        /*08b0*/ 	.word	0x00000000
        /*08b4*/ 	.word	0x00000058
        /*08b8*/ 	.short	0x010a
        /*08ba*/ 	.byte	0xff
	.zero		1


	//   ....[123]....
        /*08bc*/ 	.word	0x00009e20
        /*08c0*/ 	.word	0x00000000
        /*08c4*/ 	.word	0x00000060
        /*08c8*/ 	.short	0x010a
        /*08ca*/ 	.byte	0xff
	.zero		1


	//   ....[124]....
        /*08cc*/ 	.word	0x00009e80
        /*08d0*/ 	.word	0x00000000
        /*08d4*/ 	.word	0x00000068
        /*08d8*/ 	.short	0x010a
        /*08da*/ 	.byte	0xff
	.zero		1


	//   ....[125]....
        /*08dc*/ 	.word	0x00009ee0
        /*08e0*/ 	.word	0x00000000
        /*08e4*/ 	.word	0x00000050
        /*08e8*/ 	.short	0x010a
        /*08ea*/ 	.byte	0xff
	.zero		1


	//   ....[126]....
        /*08ec*/ 	.word	0x00009f40
        /*08f0*/ 	.word	0x00000000
        /*08f4*/ 	.word	0x00000058
        /*08f8*/ 	.short	0x010a
        /*08fa*/ 	.byte	0xff
	.zero		1


	//   ....[127]....
        /*08fc*/ 	.word	0x00009fa0
        /*0900*/ 	.word	0x00000000
        /*0904*/ 	.word	0x00000060
        /*0908*/ 	.short	0x010a
        /*090a*/ 	.byte	0xff
	.zero		1


	//   ....[128]....
        /*090c*/ 	.word	0x00009ff0
        /*0910*/ 	.word	0x00000003
        /*0914*/ 	.word	0x00000080
        /*0918*/ 	.short	0x010a
        /*091a*/ 	.byte	0xff
	.zero		1


	//   ....[129]....
        /*091c*/ 	.word	0x0000a050
        /*0920*/ 	.word	0x00000002
        /*0924*/ 	.word	0x00000030
        /*0928*/ 	.short	0x010a
        /*092a*/ 	.byte	0xff
	.zero		1


	//   ....[130]....
        /*092c*/ 	.word	0x0000a0a0
        /*0930*/ 	.word	0x00000063
        /*0934*/ 	.word	0x000000a0
        /*0938*/ 	.short	0x010a
        /*093a*/ 	.byte	0xff
	.zero		1


	//   ....[131]....
        /*093c*/ 	.word	0x0000a0f0
        /*0940*/ 	.word	0x00000003
        /*0944*/ 	.word	0x00000030
        /*0948*/ 	.short	0x010a
        /*094a*/ 	.byte	0xff
	.zero		1


	//   ....[132]....
        /*094c*/ 	.word	0x0000a140
        /*0950*/ 	.word	0x0000003e
        /*0954*/ 	.word	0x00000030
        /*0958*/ 	.short	0x010a
        /*095a*/ 	.byte	0xff
	.zero		1


	//   ....[133]....
        /*095c*/ 	.word	0x0000a190
        /*0960*/ 	.word	0x0000003e
        /*0964*/ 	.word	0x00000030
        /*0968*/ 	.short	0x010a
        /*096a*/ 	.byte	0xff
	.zero		1


	//----- nvinfo : EIATTR_NUM_MBARRIERS
	.align		4
.L_47:
        /*096c*/ 	.byte	0x03, 0x38
        /*096e*/ 	.short	0x0020


	//----- nvinfo : EIATTR_EXIT_INSTR_OFFSETS
	.align		4
        /*0970*/ 	.byte	0x04, 0x1c
        /*0972*/ 	.short	(.L_49 - .L_48)


	//   ....[0]....
.L_48:
        /*0974*/ 	.word	0x00002a20


	//   ....[1]....
        /*0978*/ 	.word	0x00002f10


	//   ....[2]....
        /*097c*/ 	.word	0x00002f70


	//   ....[3]....
        /*0980*/ 	.word	0x00004040


	//   ....[4]....
        /*0984*/ 	.word	0x000051a0


	//   ....[5]....
        /*0988*/ 	.word	0x000051e0


	//   ....[6]....
        /*098c*/ 	.word	0x00009560


	//   ....[7]....
        /*0990*/ 	.word	0x000095e0


	//   ....[8]....
        /*0994*/ 	.word	0x00009610


	//   ....[9]....
        /*0998*/ 	.word	0x00009680


	//----- nvinfo : EIATTR_MAX_THREADS
	.align		4
.L_49:
        /*099c*/ 	.byte	0x04, 0x05
        /*099e*/ 	.short	(.L_51 - .L_50)
.L_50:
        /*09a0*/ 	.word	0x00000100
        /*09a4*/ 	.word	0x00000001
        /*09a8*/ 	.word	0x00000001


	//----- nvinfo : EIATTR_CRS_STACK_SIZE
	.align		4
.L_51:
        /*09ac*/ 	.byte	0x04, 0x1e
        /*09ae*/ 	.short	(.L_53 - .L_52)
.L_52:
        /*09b0*/ 	.word	0x00000000


	//----- nvinfo : EIATTR_CBANK_PARAM_SIZE
	.align		4
.L_53:
        /*09b4*/ 	.byte	0x03, 0x19
        /*09b6*/ 	.short	0x0800


	//----- nvinfo : EIATTR_PARAM_CBANK
	.align		4
        /*09b8*/ 	.byte	0x04, 0x0a
        /*09ba*/ 	.short	(.L_55 - .L_54)
	.align		4
.L_54:
        /*09bc*/ 	.word	index@(.nv.constant0._ZN7cutlass13device_kernelINS_4gemm6kernel13GemmUniversalIN4cute5tupleIJiiiiEEENS1_10collective13CollectiveMmaINS1_35MainloopSm100TmaUmmaWarpSpecializedILi3ELi2ELi4ENS5_IJNS4_1CILi1EEENSA_ILi2EEESB_EEEEENS5_IJNSA_ILi128EEESF_SF_EEENS_10bfloat16_tENS5_IJlSB_lEEESH_SI_NS4_8TiledMMAINS4_8MMA_AtomIJNS4_20SM100_MMA_F16BF16_SSISH_SH_fLi128ELi128ELNS4_4UMMA5MajorE0ELSN_0ELNSM_7ScaleInE0ELSO_0EEEEEENS4_6LayoutINS5_IJSB_SB_SB_EEENS5_IJNSA_ILi0EEEST_ST_EEEEENS5_IJNS4_10UnderscoreESW_SW_EEEEENS4_23SM90_TMA_LOAD_MULTICASTENS4_14ComposedLayoutINS4_7SwizzleILi3ELi4ELi3EEENS4_18smem_ptr_flag_bitsILi16EEENSR_INS5_IJNSA_ILi8EEENSA_ILi64EEEEEENS5_IJS16_SB_EEEEEEEvNS4_8identityENS4_13SM90_TMA_LOADES1A_vS1B_EENS_8epilogue10collective18CollectiveEpilogueINS1E_23Sm100TmaWarpSpecializedILi4ELi2ELi32ELb1ELb0EEEJSG_NS5_IJNSR_ISF_SB_EENSR_INSA_ILi32EEESB_EEEEESH_SI_SH_SI_NS1E_6fusion15FusionCallbacksIS1I_NS1N_17LinearCombinationISH_fSH_fLNS_15FloatRoundStyleE2EEESG_S1M_JEEENS4_5SM1004TMEM4LOAD26SM100_TMEM_LOAD_32dp32b32xES1C_NS10_INS11_ILi2ELi4ELi3EEES14_NSR_INS5_IJS15_S1K_EEENS5_IJS1K_SB_EEEEEEENS4_39AutoVectorizingCopyWithAssumedAlignmentILi128EEENS4_14SM90_TMA_STOREES21_S23_S23_EEEvvEEEEvNT_6ParamsE)
        /*09c0*/ 	.short	0x0380
        /*09c2*/ 	.short	0x0800


	//----- nvinfo : EIATTR_SW_WAR
	.align		4
.L_55:
        /*09c4*/ 	.byte	0x04, 0x36
        /*09c6*/ 	.short	(.L_57 - .L_56)
.L_56:
        /*09c8*/ 	.word	0x00000008
.L_57:


//--------------------- .nv.callgraph             --------------------------
	.section	.nv.callgraph,"",@"SHT_CUDA_CALLGRAPH"
	.align	4
	.sectionentsize	8
	.align		4
        /*0000*/ 	.word	0x00000000
	.align		4
        /*0004*/ 	.word	0xffffffff
	.align		4
        /*0008*/ 	.word	index@(_ZN7cutlass13device_kernelINS_4gemm6kernel13GemmUniversalIN4cute5tupleIJiiiiEEENS1_10collective13CollectiveMmaINS1_35MainloopSm100TmaUmmaWarpSpecializedILi3ELi2ELi4ENS5_IJNS4_1CILi1EEENSA_ILi2EEESB_EEEEENS5_IJNSA_ILi128EEESF_SF_EEENS_10bfloat16_tENS5_IJlSB_lEEESH_SI_NS4_8TiledMMAINS4_8MMA_AtomIJNS4_20SM100_MMA_F16BF16_SSISH_SH_fLi128ELi128ELNS4_4UMMA5MajorE0ELSN_0ELNSM_7ScaleInE0ELSO_0EEEEEENS4_6LayoutINS5_IJSB_SB_SB_EEENS5_IJNSA_ILi0EEEST_ST_EEEEENS5_IJNS4_10UnderscoreESW_SW_EEEEENS4_23SM90_TMA_LOAD_MULTICASTENS4_14ComposedLayoutINS4_7SwizzleILi3ELi4ELi3EEENS4_18smem_ptr_flag_bitsILi16EEENSR_INS5_IJNSA_ILi8EEENSA_ILi64EEEEEENS5_IJS16_SB_EEEEEEEvNS4_8identityENS4_13SM90_TMA_LOADES1A_vS1B_EENS_8epilogue10collective18CollectiveEpilogueINS1E_23Sm100TmaWarpSpecializedILi4ELi2ELi32ELb1ELb0EEEJSG_NS5_IJNSR_ISF_SB_EENSR_INSA_ILi32EEESB_EEEEESH_SI_SH_SI_NS1E_6fusion15FusionCallbacksIS1I_NS1N_17LinearCombinationISH_fSH_fLNS_15FloatRoundStyleE2EEESG_S1M_JEEENS4_5SM1004TMEM4LOAD26SM100_TMEM_LOAD_32dp32b32xES1C_NS10_INS11_ILi2ELi4ELi3EEES14_NSR_INS5_IJS15_S1K_EEENS5_IJS1K_SB_EEEEEEENS4_39AutoVectorizingCopyWithAssumedAlignmentILi128EEENS4_14SM90_TMA_STOREES21_S23_S23_EEEvvEEEEvNT_6ParamsE)
	.align		4
        /*000c*/ 	.word	index@(__assertfail)
	.align		4
        /*0010*/ 	.word	0x00000000
	.align		4
        /*0014*/ 	.word	0xfffffffe
	.align		4
        /*0018*/ 	.word	0x00000000
	.align		4
        /*001c*/ 	.word	0xfffffffd
	.align		4
        /*0020*/ 	.word	0x00000000
	.align		4
        /*0024*/ 	.word	0xfffffffc


//--------------------- .nv.constant4             --------------------------
	.section	.nv.constant4,"a",@progbits
	.align	8
	.align		8
.nv.constant4:
        /*0000*/ 	.dword	__assertfail
	.align		8
        /*0008*/ 	.dword	__unnamed_1
	.align		8
        /*0010*/ 	.dword	__unnamed_2
	.align		8
        /*0018*/ 	.dword	_ZN39_INTERNAL_40989ee2_4_k_cu_ce89b077_73314cuda3std3__45__cpo5beginE
	.align		8
        /*0020*/ 	.dword	_ZN39_INTERNAL_40989ee2_4_k_cu_ce89b077_73314cuda3std3__45__cpo3endE
	.align		8
        /*0028*/ 	.dword	_ZN39_INTERNAL_40989ee2_4_k_cu_ce89b077_73314cuda3std3__45__cpo6cbeginE
	.align		8
        /*0030*/ 	.dword	_ZN39_INTERNAL_40989ee2_4_k_cu_ce89b077_73314cuda3std3__45__cpo4cendE
	.align		8
        /*0038*/ 	.dword	_ZN39_INTERNAL_40989ee2_4_k_cu_ce89b077_73314cuda3std3__441_GLOBAL__N__40989ee2_4_k_cu_ce89b077_73316ignoreE
	.align		8
        /*0040*/ 	.dword	_ZN39_INTERNAL_40989ee2_4_k_cu_ce89b077_73314cuda3std3__419piecewise_constructE
	.align		8
        /*0048*/ 	.dword	_ZN39_INTERNAL_40989ee2_4_k_cu_ce89b077_73314cuda3std3__48in_placeE
	.align		8
        /*0050*/ 	.dword	_ZN39_INTERNAL_40989ee2_4_k_cu_ce89b077_73314cuda3std6ranges3__45__cpo4swapE
	.align		8
        /*0058*/ 	.dword	_ZN39_INTERNAL_40989ee2_4_k_cu_ce89b077_73314cuda3std6ranges3__45__cpo9iter_moveE
	.align		8
        /*0060*/ 	.dword	_ZN39_INTERNAL_40989ee2_4_k_cu_ce89b077_73314cute7productE
	.align		8
        /*0068*/ 	.dword	_ZN39_INTERNAL_40989ee2_4_k_cu_ce89b077_73314cute1_E
	.align		8
        /*0070*/ 	.dword	$str$25
	.align		8
        /*0078*/ 	.dword	$str$26
	.align		8
        /*0080*/ 	.dword	$str$27
	.align		8
        /*0088*/ 	.dword	$str$28


//--------------------- .text._ZN7cutlass13device_kernelINS_4gemm6kernel13GemmUniversalIN4cute5tupleIJiiiiEEENS1_10collective13CollectiveMmaINS1_35MainloopSm100TmaUmmaWarpSpecializedILi3ELi2ELi4ENS5_IJNS4_1CILi1EEENSA_ILi2EEESB_EEEEENS5_IJNSA_ILi128EEESF_SF_EEENS_10bfloat16_tENS5_IJlSB_lEEESH_SI_NS4_8TiledMMAINS4_8MMA_AtomIJNS4_20SM100_MMA_F16BF16_SSISH_SH_fLi128ELi128ELNS4_4UMMA5MajorE0ELSN_0ELNSM_7ScaleInE0ELSO_0EEEEEENS4_6LayoutINS5_IJSB_SB_SB_EEENS5_IJNSA_ILi0EEEST_ST_EEEEENS5_IJNS4_10UnderscoreESW_SW_EEEEENS4_23SM90_TMA_LOAD_MULTICASTENS4_14ComposedLayoutINS4_7SwizzleILi3ELi4ELi3EEENS4_18smem_ptr_flag_bitsILi16EEENSR_INS5_IJNSA_ILi8EEENSA_ILi64EEEEEENS5_IJS16_SB_EEEEEEEvNS4_8identityENS4_13SM90_TMA_LOADES1A_vS1B_EENS_8epilogue10collective18CollectiveEpilogueINS1E_23Sm100TmaWarpSpecializedILi4ELi2ELi32ELb1ELb0EEEJSG_NS5_IJNSR_ISF_SB_EENSR_INSA_ILi32EEESB_EEEEESH_SI_SH_SI_NS1E_6fusion15FusionCallbacksIS1I_NS1N_17LinearCombinationISH_fSH_fLNS_15FloatRoundStyleE2EEESG_S1M_JEEENS4_5SM1004TMEM4LOAD26SM100_TMEM_LOAD_32dp32b32xES1C_NS10_INS11_ILi2ELi4ELi3EEES14_NSR_INS5_IJS15_S1K_EEENS5_IJS1K_SB_EEEEEEENS4_39AutoVectorizingCopyWithAssumedAlignmentILi128EEENS4_14SM90_TMA_STOREES21_S23_S23_EEEvvEEEEvNT_6ParamsE --------------------------
	.section	.text._ZN7cutlass13device_kernelINS_4gemm6kernel13GemmUniversalIN4cute5tupleIJiiiiEEENS1_10collective13CollectiveMmaINS1_35MainloopSm100TmaUmmaWarpSpecializedILi3ELi2ELi4ENS5_IJNS4_1CILi1EEENSA_ILi2EEESB_EEEEENS5_IJNSA_ILi128EEESF_SF_EEENS_10bfloat16_tENS5_IJlSB_lEEESH_SI_NS4_8TiledMMAINS4_8MMA_AtomIJNS4_20SM100_MMA_F16BF16_SSISH_SH_fLi128ELi128ELNS4_4UMMA5MajorE0ELSN_0ELNSM_7ScaleInE0ELSO_0EEEEEENS4_6LayoutINS5_IJSB_SB_SB_EEENS5_IJNSA_ILi0EEEST_ST_EEEEENS5_IJNS4_10UnderscoreESW_SW_EEEEENS4_23SM90_TMA_LOAD_MULTICASTENS4_14ComposedLayoutINS4_7SwizzleILi3ELi4ELi3EEENS4_18smem_ptr_flag_bitsILi16EEENSR_INS5_IJNSA_ILi8EEENSA_ILi64EEEEEENS5_IJS16_SB_EEEEEEEvNS4_8identityENS4_13SM90_TMA_LOADES1A_vS1B_EENS_8epilogue10collective18CollectiveEpilogueINS1E_23Sm100TmaWarpSpecializedILi4ELi2ELi32ELb1ELb0EEEJSG_NS5_IJNSR_ISF_SB_EENSR_INSA_ILi32EEESB_EEEEESH_SI_SH_SI_NS1E_6fusion15FusionCallbacksIS1I_NS1N_17LinearCombinationISH_fSH_fLNS_15FloatRoundStyleE2EEESG_S1M_JEEENS4_5SM1004TMEM4LOAD26SM100_TMEM_LOAD_32dp32b32xES1C_NS10_INS11_ILi2ELi4ELi3EEES14_NSR_INS5_IJS15_S1K_EEENS5_IJS1K_SB_EEEEEEENS4_39AutoVectorizingCopyWithAssumedAlignmentILi128EEENS4_14SM90_TMA_STOREES21_S23_S23_EEEvvEEEEvNT_6ParamsE,"ax",@progbits
	.align	128
.text._ZN7cutlass13device_kernelINS_4gemm6kernel13GemmUniversalIN4cute5tupleIJiiiiEEENS1_10collective13CollectiveMmaINS1_35MainloopSm100TmaUmmaWarpSpecializedILi3ELi2ELi4ENS5_IJNS4_1CILi1EEENSA_ILi2EEESB_EEEEENS5_IJNSA_ILi128EEESF_SF_EEENS_10bfloat16_tENS5_IJlSB_lEEESH_SI_NS4_8TiledMMAINS4_8MMA_AtomIJNS4_20SM100_MMA_F16BF16_SSISH_SH_fLi128ELi128ELNS4_4UMMA5MajorE0ELSN_0ELNSM_7ScaleInE0ELSO_0EEEEEENS4_6LayoutINS5_IJSB_SB_SB_EEENS5_IJNSA_ILi0EEEST_ST_EEEEENS5_IJNS4_10UnderscoreESW_SW_EEEEENS4_23SM90_TMA_LOAD_MULTICASTENS4_14ComposedLayoutINS4_7SwizzleILi3ELi4ELi3EEENS4_18smem_ptr_flag_bitsILi16EEENSR_INS5_IJNSA_ILi8EEENSA_ILi64EEEEEENS5_IJS16_SB_EEEEEEEvNS4_8identityENS4_13SM90_TMA_LOADES1A_vS1B_EENS_8epilogue10collective18CollectiveEpilogueINS1E_23Sm100TmaWarpSpecializedILi4ELi2ELi32ELb1ELb0EEEJSG_NS5_IJNSR_ISF_SB_EENSR_INSA_ILi32EEESB_EEEEESH_SI_SH_SI_NS1E_6fusion15FusionCallbacksIS1I_NS1N_17LinearCombinationISH_fSH_fLNS_15FloatRoundStyleE2EEESG_S1M_JEEENS4_5SM1004TMEM4LOAD26SM100_TMEM_LOAD_32dp32b32xES1C_NS10_INS11_ILi2ELi4ELi3EEES14_NSR_INS5_IJS15_S1K_EEENS5_IJS1K_SB_EEEEEEENS4_39AutoVectorizingCopyWithAssumedAlignmentILi128EEENS4_14SM90_TMA_STOREES21_S23_S23_EEEvvEEEEvNT_6ParamsE:
        .type           _ZN7cutlass13device_kernelINS_4gemm6kernel13GemmUniversalIN4cute5tupleIJiiiiEEENS1_10collective13CollectiveMmaINS1_35MainloopSm100TmaUmmaWarpSpecializedILi3ELi2ELi4ENS5_IJNS4_1CILi1EEENSA_ILi2EEESB_EEEEENS5_IJNSA_ILi128EEESF_SF_EEENS_10bfloat16_tENS5_IJlSB_lEEESH_SI_NS4_8TiledMMAINS4_8MMA_AtomIJNS4_20SM100_MMA_F16BF16_SSISH_SH_fLi128ELi128ELNS4_4UMMA5MajorE0ELSN_0ELNSM_7ScaleInE0ELSO_0EEEEEENS4_6LayoutINS5_IJSB_SB_SB_EEENS5_IJNSA_ILi0EEEST_ST_EEEEENS5_IJNS4_10UnderscoreESW_SW_EEEEENS4_23SM90_TMA_LOAD_MULTICASTENS4_14ComposedLayoutINS4_7SwizzleILi3ELi4ELi3EEENS4_18smem_ptr_flag_bitsILi16EEENSR_INS5_IJNSA_ILi8EEENSA_ILi64EEEEEENS5_IJS16_SB_EEEEEEEvNS4_8identityENS4_13SM90_TMA_LOADES1A_vS1B_EENS_8epilogue10collective18CollectiveEpilogueINS1E_23Sm100TmaWarpSpecializedILi4ELi2ELi32ELb1ELb0EEEJSG_NS5_IJNSR_ISF_SB_EENSR_INSA_ILi32EEESB_EEEEESH_SI_SH_SI_NS1E_6fusion15FusionCallbacksIS1I_NS1N_17LinearCombinationISH_fSH_fLNS_15FloatRoundStyleE2EEESG_S1M_JEEENS4_5SM1004TMEM4LOAD26SM100_TMEM_LOAD_32dp32b32xES1C_NS10_INS11_ILi2ELi4ELi3EEES14_NSR_INS5_IJS15_S1K_EEENS5_IJS1K_SB_EEEEEEENS4_39AutoVectorizingCopyWithAssumedAlignmentILi128EEENS4_14SM90_TMA_STOREES21_S23_S23_EEEvvEEEEvNT_6ParamsE,@function
        .size           _ZN7cutlass13device_kernelINS_4gemm6kernel13GemmUniversalIN4cute5tupleIJiiiiEEENS1_10collective13CollectiveMmaINS1_35MainloopSm100TmaUmmaWarpSpecializedILi3ELi2ELi4ENS5_IJNS4_1CILi1EEENSA_ILi2EEESB_EEEEENS5_IJNSA_ILi128EEESF_SF_EEENS_10bfloat16_tENS5_IJlSB_lEEESH_SI_NS4_8TiledMMAINS4_8MMA_AtomIJNS4_20SM100_MMA_F16BF16_SSISH_SH_fLi128ELi128ELNS4_4UMMA5MajorE0ELSN_0ELNSM_7ScaleInE0ELSO_0EEEEEENS4_6LayoutINS5_IJSB_SB_SB_EEENS5_IJNSA_ILi0EEEST_ST_EEEEENS5_IJNS4_10UnderscoreESW_SW_EEEEENS4_23SM90_TMA_LOAD_MULTICASTENS4_14ComposedLayoutINS4_7SwizzleILi3ELi4ELi3EEENS4_18smem_ptr_flag_bitsILi16EEENSR_INS5_IJNSA_ILi8EEENSA_ILi64EEEEEENS5_IJS16_SB_EEEEEEEvNS4_8identityENS4_13SM90_TMA_LOADES1A_vS1B_EENS_8epilogue10collective18CollectiveEpilogueINS1E_23Sm100TmaWarpSpecializedILi4ELi2ELi32ELb1ELb0EEEJSG_NS5_IJNSR_ISF_SB_EENSR_INSA_ILi32EEESB_EEEEESH_SI_SH_SI_NS1E_6fusion15FusionCallbacksIS1I_NS1N_17LinearCombinationISH_fSH_fLNS_15FloatRoundStyleE2EEESG_S1M_JEEENS4_5SM1004TMEM4LOAD26SM100_TMEM_LOAD_32dp32b32xES1C_NS10_INS11_ILi2ELi4ELi3EEES14_NSR_INS5_IJS15_S1K_EEENS5_IJS1K_SB_EEEEEEENS4_39AutoVectorizingCopyWithAssumedAlignmentILi128EEENS4_14SM90_TMA_STOREES21_S23_S23_EEEvvEEEEvNT_6ParamsE,(.L_x_180 - _ZN7cutlass13device_kernelINS_4gemm6kernel13GemmUniversalIN4cute5tupleIJiiiiEEENS1_10collective13CollectiveMmaINS1_35MainloopSm100TmaUmmaWarpSpecializedILi3ELi2ELi4ENS5_IJNS4_1CILi1EEENSA_ILi2EEESB_EEEEENS5_IJNSA_ILi128EEESF_SF_EEENS_10bfloat16_tENS5_IJlSB_lEEESH_SI_NS4_8TiledMMAINS4_8MMA_AtomIJNS4_20SM100_MMA_F16BF16_SSISH_SH_fLi128ELi128ELNS4_4UMMA5MajorE0ELSN_0ELNSM_7ScaleInE0ELSO_0EEEEEENS4_6LayoutINS5_IJSB_SB_SB_EEENS5_IJNSA_ILi0EEEST_ST_EEEEENS5_IJNS4_10UnderscoreESW_SW_EEEEENS4_23SM90_TMA_LOAD_MULTICASTENS4_14ComposedLayoutINS4_7SwizzleILi3ELi4ELi3EEENS4_18smem_ptr_flag_bitsILi16EEENSR_INS5_IJNSA_ILi8EEENSA_ILi64EEEEEENS5_IJS16_SB_EEEEEEEvNS4_8identityENS4_13SM90_TMA_LOADES1A_vS1B_EENS_8epilogue10collective18CollectiveEpilogueINS1E_23Sm100TmaWarpSpecializedILi4ELi2ELi32ELb1ELb0EEEJSG_NS5_IJNSR_ISF_SB_EENSR_INSA_ILi32EEESB_EEEEESH_SI_SH_SI_NS1E_6fusion15FusionCallbacksIS1I_NS1N_17LinearCombinationISH_fSH_fLNS_15FloatRoundStyleE2EEESG_S1M_JEEENS4_5SM1004TMEM4LOAD26SM100_TMEM_LOAD_32dp32b32xES1C_NS10_INS11_ILi2ELi4ELi3EEES14_NSR_INS5_IJS15_S1K_EEENS5_IJS1K_SB_EEEEEEENS4_39AutoVectorizingCopyWithAssumedAlignmentILi128EEENS4_14SM90_TMA_STOREES21_S23_S23_EEEvvEEEEvNT_6ParamsE)
        .other          _ZN7cutlass13device_kernelINS_4gemm6kernel13GemmUniversalIN4cute5tupleIJiiiiEEENS1_10collective13CollectiveMmaINS1_35MainloopSm100TmaUmmaWarpSpecializedILi3ELi2ELi4ENS5_IJNS4_1CILi1EEENSA_ILi2EEESB_EEEEENS5_IJNSA_ILi128EEESF_SF_EEENS_10bfloat16_tENS5_IJlSB_lEEESH_SI_NS4_8TiledMMAINS4_8MMA_AtomIJNS4_20SM100_MMA_F16BF16_SSISH_SH_fLi128ELi128ELNS4_4UMMA5MajorE0ELSN_0ELNSM_7ScaleInE0ELSO_0EEEEEENS4_6LayoutINS5_IJSB_SB_SB_EEENS5_IJNSA_ILi0EEEST_ST_EEEEENS5_IJNS4_10UnderscoreESW_SW_EEEEENS4_23SM90_TMA_LOAD_MULTICASTENS4_14ComposedLayoutINS4_7SwizzleILi3ELi4ELi3EEENS4_18smem_ptr_flag_bitsILi16EEENSR_INS5_IJNSA_ILi8EEENSA_ILi64EEEEEENS5_IJS16_SB_EEEEEEEvNS4_8identityENS4_13SM90_TMA_LOADES1A_vS1B_EENS_8epilogue10collective18CollectiveEpilogueINS1E_23Sm100TmaWarpSpecializedILi4ELi2ELi32ELb1ELb0EEEJSG_NS5_IJNSR_ISF_SB_EENSR_INSA_ILi32EEESB_EEEEESH_SI_SH_SI_NS1E_6fusion15FusionCallbacksIS1I_NS1N_17LinearCombinationISH_fSH_fLNS_15FloatRoundStyleE2EEESG_S1M_JEEENS4_5SM1004TMEM4LOAD26SM100_TMEM_LOAD_32dp32b32xES1C_NS10_INS11_ILi2ELi4ELi3EEES14_NSR_INS5_IJS15_S1K_EEENS5_IJS1K_SB_EEEEEEENS4_39AutoVectorizingCopyWithAssumedAlignmentILi128EEENS4_14SM90_TMA_STOREES21_S23_S23_EEEvvEEEEvNT_6ParamsE,@"STO_CUDA_ENTRY STV_DEFAULT"
_ZN7cutlass13device_kernelINS_4gemm6kernel13GemmUniversalIN4cute5tupleIJiiiiEEENS1_10collective13CollectiveMmaINS1_35MainloopSm100TmaUmmaWarpSpecializedILi3ELi2ELi4ENS5_IJNS4_1CILi1EEENSA_ILi2EEESB_EEEEENS5_IJNSA_ILi128EEESF_SF_EEENS_10bfloat16_tENS5_IJlSB_lEEESH_SI_NS4_8TiledMMAINS4_8MMA_AtomIJNS4_20SM100_MMA_F16BF16_SSISH_SH_fLi128ELi128ELNS4_4UMMA5MajorE0ELSN_0ELNSM_7ScaleInE0ELSO_0EEEEEENS4_6LayoutINS5_IJSB_SB_SB_EEENS5_IJNSA_ILi0EEEST_ST_EEEEENS5_IJNS4_10UnderscoreESW_SW_EEEEENS4_23SM90_TMA_LOAD_MULTICASTENS4_14ComposedLayoutINS4_7SwizzleILi3ELi4ELi3EEENS4_18smem_ptr_flag_bitsILi16EEENSR_INS5_IJNSA_ILi8EEENSA_ILi64EEEEEENS5_IJS16_SB_EEEEEEEvNS4_8identityENS4_13SM90_TMA_LOADES1A_vS1B_EENS_8epilogue10collective18CollectiveEpilogueINS1E_23Sm100TmaWarpSpecializedILi4ELi2ELi32ELb1ELb0EEEJSG_NS5_IJNSR_ISF_SB_EENSR_INSA_ILi32EEESB_EEEEESH_SI_SH_SI_NS1E_6fusion15FusionCallbacksIS1I_NS1N_17LinearCombinationISH_fSH_fLNS_15FloatRoundStyleE2EEESG_S1M_JEEENS4_5SM1004TMEM4LOAD26SM100_TMEM_LOAD_32dp32b32xES1C_NS10_INS11_ILi2ELi4ELi3EEES14_NSR_INS5_IJS15_S1K_EEENS5_IJS1K_SB_EEEEEEENS4_39AutoVectorizingCopyWithAssumedAlignmentILi128EEENS4_14SM90_TMA_STOREES21_S23_S23_EEEvvEEEEvNT_6ParamsE:
[----:B------:R-:W1:Y:S01]  /*0000*/  LDC R1, c[0x0][0x37c] ;  /* 0x0000df00ff017b82 */ /* 0x000e620000000800 */
[----:B------:R-:W2:Y:S01]  /*0010*/  S2R R94, SR_TID.X ;  /* 0x00000000005e7919 */ /* 0x000ea20000002100 */
[----:B------:R-:W3:Y:S01]  /*0020*/  LDCU.64 UR8, c[0x0][0x890] ;  /* 0x00011200ff0877ac */ /* 0x000ee20008000a00 */
[----:B------:R-:W-:Y:S02]  /*0030*/  PRMT R80, RZ, 0x7610, R80 ;  /* 0x00007610ff507816 */ /* 0x000fe40000000050 */
[----:B------:R-:W-:Y:S01]  /*0040*/  ELECT P3, URZ, PT ;  /* 0x0000000000ff782f */ /* 0x000fe20003860000 */
[----:B---3--:R-:W-:-:S04]  /*0050*/  UISETP.NE.U32.AND UP0, UPT, UR8, URZ, UPT ;  /* 0x000000ff0800728c */ /* 0x008fc8000bf05070 */
[----:B------:R-:W-:Y:S01]  /*0060*/  UISETP.NE.AND.EX UP0, UPT, UR9, URZ, UPT, UP0 ;  /* 0x000000ff0900728c */ /* 0x000fe2000bf05300 */
[----:B--2---:R-:W-:-:S05]  /*0070*/  SHF.R.U32.HI R81, RZ, 0x5, R94 ;  /* 0x00000005ff517819 */ /* 0x004fca000001165e */
[----:B------:R-:W2:Y:S02]  /*0080*/  SHFL.IDX PT, R0, R81, RZ, 0x1f ;  /* 0x00001fff51007589 */ /* 0x000ea400000e0000 */
[----:B--2---:R-:W-:Y:S01]  /*0090*/  R2UR UR17, R0 ;  /* 0x00000000001172ca */ /* 0x004fe200000e0000 */
[----:B-1----:R-:W-:-:S14]  /*00a0*/  BRA.U UP0, `(.L_x_0) ;  /* 0x0000000100307547 */ /* 0x002fdc000b800000 */
[----:B------:R-:W1:Y:S02]  /*00b0*/  LDCU.64 UR4, c[0x0][0x888] ;  /* 0x00011100ff0477ac */ /* 0x000e640008000a00 */
[----:B-1----:R-:W-:-:S04]  /*00c0*/  UISETP.NE.U32.AND UP0, UPT, UR4, URZ, UPT ;  /* 0x000000ff0400728c */ /* 0x002fc8000bf05070 */
[----:B------:R-:W-:-:S09]  /*00d0*/  UISETP.NE.AND.EX UP0, UPT, UR5, URZ, UPT, UP0 ;  /* 0x000000ff0500728c */ /* 0x000fd2000bf05300 */
[----:B------:R-:W-:Y:S05]  /*00e0*/  BRA.U !UP0, `(.L_x_1) ;  /* 0x0000000108147547 */ /* 0x000fea000b800000 */
[----:B------:R-:W1:Y:S01]  /*00f0*/  LDC.64 R2, c[0x0][0x888] ;  /* 0x00022200ff027b82 */ /* 0x000e620000000a00 */
[----:B------:R-:W1:Y:S02]  /*0100*/  LDCU.64 UR4, c[0x0][0x358] ;  /* 0x00006b00ff0477ac */ /* 0x000e640008000a00 */
[----:B-1----:R1:W5:Y:S01]  /*0110*/  LDG.E R41, desc[UR4][R2.64] ;  /* 0x0000000402297981 */ /* 0x002362000c1e1900 */
[----:B------:R-:W-:Y:S01]  /*0120*/  HFMA2 R80, -RZ, RZ, 0, 5.9604644775390625e-08 ;  /* 0x00000001ff507431 */ /* 0x000fe200000001ff */
[----:B------:R-:W-:Y:S05]  /*0130*/  BRA `(.L_x_0) ;  /* 0x00000000000c7947 */ /* 0x000fea0003800000 */
.L_x_1:
[----:B------:R-:W1:Y:S01]  /*0140*/  LDCU UR4, c[0x0][0x880] ;  /* 0x00011000ff0477ac */ /* 0x000e620008000800 */
[----:B------:R-:W-:Y:S01]  /*0150*/  HFMA2 R80, -RZ, RZ, 0, 5.9604644775390625e-08 ;  /* 0x00000001ff507431 */ /* 0x000fe200000001ff */
[----:B-1----:R-:W-:-:S07]  /*0160*/  MOV R41, UR4 ;  /* 0x0000000400297c02 */ /* 0x002fce0008000f00 */
.L_x_0:
[----:B------:R-:W2:Y:S02]  /*0170*/  LDCU.64 UR4, c[0x0][0x8b0] ;  /* 0x00011600ff0477ac */ /* 0x000ea40008000a00 */
[----:B--2---:R-:W-:-:S04]  /*0180*/  UISETP.NE.U32.AND UP0, UPT, UR4, URZ, UPT ;  /* 0x000000ff0400728c */ /* 0x004fc8000bf05070 */
[----:B------:R-:W-:-:S09]  /*0190*/  UISETP.NE.AND.EX UP0, UPT, UR5, URZ, UPT, UP0 ;  /* 0x000000ff0500728c */ /* 0x000fd2000bf05300 */
[----:B------:R-:W-:Y:S05]  /*01a0*/  BRA.U UP0, `(.L_x_2) ;  /* 0x0000000100287547 */ /* 0x000fea000b800000 */
[----:B------:R-:W2:Y:S02]  /*01b0*/  LDCU.64 UR4, c[0x0][0x8a8] ;  /* 0x00011500ff0477ac */ /* 0x000ea40008000a00 */
[----:B--2---:R-:W-:-:S04]  /*01c0*/  UISETP.NE.U32.AND UP0, UPT, UR4, URZ, UPT ;  /* 0x000000ff0400728c */ /* 0x004fc8000bf05070 */
[----:B------:R-:W-:-:S09]  /*01d0*/  UISETP.NE.AND.EX UP0, UPT, UR5, URZ, UPT, UP0 ;  /* 0x000000ff0500728c */ /* 0x000fd2000bf05300 */
[----:B------:R-:W-:Y:S05]  /*01e0*/  BRA.U !UP0, `(.L_x_3) ;  /* 0x0000000108107547 */ /* 0x000fea000b800000 */
[----:B------:R-:W2:Y:S01]  /*01f0*/  LDC.64 R38, c[0x0][0x8a8] ;  /* 0x00022a00ff267b82 */ /* 0x000ea20000000a00 */
[----:B------:R-:W2:Y:S02]  /*0200*/  LDCU.64 UR4, c[0x0][0x358] ;  /* 0x00006b00ff0477ac */ /* 0x000ea40008000a00 */
[----:B--2---:R2:W5:Y:S01]  /*0210*/  LDG.E R38, desc[UR4][R38.64] ;  /* 0x0000000426267981 */ /* 0x004562000c1e1900 */
[----:B------:R-:W-:Y:S05]  /*0220*/  BRA `(.L_x_2) ;  /* 0x0000000000087947 */ /* 0x000fea0003800000 */
.L_x_3:
[----:B------:R-:W2:Y:S02]  /*0230*/  LDCU UR4, c[0x0][0x8a0] ;  /* 0x00011400ff0477ac */ /* 0x000ea40008000800 */
[----:B--2---:R-:W-:Y:S02]  /*0240*/  MOV R38, UR4 ;  /* 0x0000000400267c02 */ /* 0x004fe40008000f00 */
.L_x_2:
[----:B------:R-:W-:Y:S01]  /*0250*/  IMAD.U32 R0, RZ, RZ, UR17 ;  /* 0x00000011ff007e24 */ /* 0x000fe2000f8e00ff */
[----:B------:R-:W-:Y:S04]  /*0260*/  BSSY.RECONVERGENT B0, `(.L_x_4) ;  /* 0x000000c000007945 */ /* 0x000fe80003800200 */
[C---:B------:R-:W-:Y:S02]  /*0270*/  ISETP.NE.OR P1, PT, R0.reuse, 0x1, !P3 ;  /* 0x000000010000780c */ /* 0x040fe40005f25670 */
[----:B------:R-:W-:-:S11]  /*0280*/  ISETP.NE.OR P0, PT, R0, 0x3, !P3 ;  /* 0x000000030000780c */ /* 0x000fd60005f05670 */
[----:B------:R-:W-:Y:S05]  /*0290*/  @P1 BRA `(.L_x_5) ;  /* 0x0000000000201947 */ /* 0x000fea0003800000 */
[----:B------:R-:W3:Y:S02]  /*02a0*/  LDCU.64 UR4, c[0x0][0x348] ;  /* 0x00006900ff0477ac */ /* 0x000ee40008000a00 */
[----:B---3--:R-:W-:Y:S02]  /*02b0*/  UIADD3 UR6, UP1, UPT, UR4, 0x80, URZ ;  /* 0x0000008004067890 */ /* 0x008fe4000ff3e0ff */
[----:B------:R-:W-:Y:S02]  /*02c0*/  UIADD3 UR4, UP0, UPT, UR4, 0x180, URZ ;  /* 0x0000018004047890 */ /* 0x000fe4000ff1e0ff */
[----:B------:R-:W-:Y:S02]  /*02d0*/  UIADD3.X UR7, UPT, UPT, URZ, UR5, URZ, UP1, !UPT ;  /* 0x00000005ff077290 */ /* 0x000fe40008ffe4ff */
[----:B------:R-:W-:-:S07]  /*02e0*/  UIADD3.X UR5, UPT, UPT, URZ, UR5, URZ, UP0, !UPT ;  /* 0x00000005ff057290 */ /* 0x000fce00087fe4ff */
[----:B------:R3:W-:Y:S02]  /*02f0*/  UTMACCTL.PF [UR6] ;  /* 0x00000000060079b9 */ /* 0x0007e40008040000 */
[----:B------:R3:W-:Y:S02]  /*0300*/  UTMACCTL.PF [UR4] ;  /* 0x00000000040079b9 */ /* 0x0007e40008040000 */
[----:B---3--:R-:W-:Y:S01]  /*0310*/  NOP ;  /* 0x0000000000007918 */ /* 0x008fe20000000000 */
.L_x_5:
[----:B------:R-:W-:Y:S05]  /*0320*/  BSYNC.RECONVERGENT B0 ;  /* 0x0000000000007941 */ /* 0x000fea0003800200 */
.L_x_4:
[----:B------:R-:W-:Y:S04]  /*0330*/  BSSY.RECONVERGENT B0, `(.L_x_6) ;  /* 0x000000a000007945 */ /* 0x000fe80003800200 */
        /* <DEDUP_REMOVED lines=9> */
.L_x_7:
[----:B------:R-:W-:Y:S05]  /*03d0*/  BSYNC.RECONVERGENT B0 ;  /* 0x0000000000007941 */ /* 0x000fea0003800200 */
.L_x_6:
[----:B------:R-:W3:Y:S01]  /*03e0*/  LDCU.64 UR4, c[0x0][0x888] ;  /* 0x00011100ff0477ac */ /* 0x000ee20008000a00 */
[----:B------:R-:W-:Y:S02]  /*03f0*/  UISETP.EQ.U32.AND UP1, UPT, UR8, URZ, UPT ;  /* 0x000000ff0800728c */ /* 0x000fe4000bf22070 */
[----:B------:R-:W-:Y:S02]  /*0400*/  UPLOP3.LUT UP3, UPT, UPT, UPT, UPT, 0x80, 0x8 ;  /* 0x000000000008789c */ /* 0x000fe40003f6f070 */
[----:B---3--:R-:W-:-:S04]  /*0410*/  UISETP.NE.U32.AND UP0, UPT, UR4, URZ, UPT ;  /* 0x000000ff0400728c */ /* 0x008fc8000bf05070 */
[----:B------:R-:W-:-:S04]  /*0420*/  UISETP.NE.AND.EX UP0, UPT, UR5, URZ, UPT, UP0 ;  /* 0x000000ff0500728c */ /* 0x000fc8000bf05300 */
[----:B------:R-:W-:-:S04]  /*0430*/  UISETP.EQ.OR.EX UP2, UPT, UR9, URZ, !UP0, UP1 ;  /* 0x000000ff0900728c */ /* 0x000fc8000c742710 */
[----:B------:R-:W-:-:S06]  /*0440*/  UP2UR UR4, UPR, URZ, 0x4 ;  /* 0x00000004ff047883 */ /* 0x000fcc0008000000 */
[----:B------:R-:W-:Y:S01]  /*0450*/  MOV R83, UR4 ;  /* 0x0000000400537c02 */ /* 0x000fe20008000f00 */
[----:B------:R-:W-:Y:S06]  /*0460*/  BRA.U !UP2, `(.L_x_8) ;  /* 0x000000010a207547 */ /* 0x000fec000b800000 */
[----:B------:R-:W-:Y:S01]  /*0470*/  UISETP.NE.U32.AND UP1, UPT, UR8, URZ, UPT ;  /* 0x000000ff0800728c */ /* 0x000fe2000bf25070 */
[----:B-----5:R-:W-:Y:S01]  /*0480*/  FSETP.NEU.AND P0, PT, R41, RZ, PT ;  /* 0x000000ff2900720b */ /* 0x020fe20003f0d000 */
[----:B------:R-:W-:Y:S02]  /*0490*/  USEL UR4, URZ, 0xffffffff, UP0 ;  /* 0xffffffffff047887 */ /* 0x000fe40008000000 */
[----:B------:R-:W-:-:S10]  /*04a0*/  UISETP.NE.AND.EX UP1, UPT, UR9, URZ, UPT, UP1 ;  /* 0x000000ff0900728c */ /* 0x000fd4000bf25310 */
[----:B------:R-:W-:Y:S01]  /*04b0*/  VOTEU.ANY UP0, P0 ;  /* 0x0000000000ff7886 */ /* 0x000fe20000000100 */
[----:B------:R-:W-:-:S04]  /*04c0*/  @!UP1 USEL UR4, URZ, 0xffffffff, UP0 ;  /* 0xffffffffff049887 */ /* 0x000fc80008000000 */
[----:B------:R-:W-:-:S04]  /*04d0*/  ULOP3.LUT UR4, UR4, 0x1, URZ, 0xc0, !UPT ;  /* 0x0000000104047892 */ /* 0x000fc8000f8ec0ff */
[----:B------:R-:W-:-:S11]  /*04e0*/  UISETP.NE.U32.AND UP3, UPT, UR4, 0x1, UPT ;  /* 0x000000010400788c */ /* 0x000fd6000bf65070 */
.L_x_8:
[----:B-1----:R-:W1:Y:S01]  /*04f0*/  SHFL.IDX PT, R2, R81, RZ, 0x1f ;  /* 0x00001fff51027589 */ /* 0x002e6200000e0000 */
[----:B------:R-:W-:-:S04]  /*0500*/  UISETP.NE.AND UP0, UPT, UR17, 0x2, UPT ;  /* 0x000000021100788c */ /* 0x000fc8000bf05270 */
[----:B------:R-:W-:Y:S01]  /*0510*/  USEL UR43, URZ, 0x1, UP0 ;  /* 0x00000001ff2b7887 */ /* 0x000fe20008000000 */
[----:B-1----:R-:W-:-:S13]  /*0520*/  ISETP.NE.AND P0, PT, R2, RZ, PT ;  /* 0x000000ff0200720c */ /* 0x002fda0003f05270 */
[----:B------:R-:W-:Y:S05]  /*0530*/  @P0 BRA `(.L_x_9) ;  /* 0x0000000000500947 */ /* 0x000fea0003800000 */
[----:B------:R-:W1:Y:S01]  /*0540*/  S2UR UR4, SR_CgaCtaId ;  /* 0x00000000000479c3 */ /* 0x000e620000008800 */
[----:B------:R-:W-:Y:S01]  /*0550*/  UMOV UR5, 0x400 ;  /* 0x0000040000057882 */ /* 0x000fe20000000000 */
[----:B------:R-:W-:Y:S01]  /*0560*/  UMOV UR8, 0x1 ;  /* 0x0000000100087882 */ /* 0x000fe20000000000 */
[----:B------:R-:W-:Y:S01]  /*0570*/  UMOV UR6, 0x2 ;  /* 0x0000000200067882 */ /* 0x000fe20000000000 */
[----:B------:R-:W-:-:S04]  /*0580*/  UIADD3 UR8, UPT, UPT, -UR8, 0x100000, URZ ;  /* 0x0010000008087890 */ /* 0x000fc8000fffe1ff */
[----:B------:R-:W-:Y:S02]  /*0590*/  USHF.L.U32 UR9, UR8, 0xb, URZ ;  /* 0x0000000b08097899 */ /* 0x000fe400080006ff */
[----:B------:R-:W-:Y:S02]  /*05a0*/  USHF.L.U32 UR8, UR8, 0x1, URZ ;  /* 0x0000000108087899 */ /* 0x000fe400080006ff */
[----:B------:R-:W-:-:S04]  /*05b0*/  UIADD3 UR6, UPT, UPT, -UR6, 0x100000, URZ ;  /* 0x0010000006067890 */ /* 0x000fc8000fffe1ff */
[----:B------:R-:W-:Y:S02]  /*05c0*/  USHF.L.U32 UR7, UR6, 0xb, URZ ;  /* 0x0000000b06077899 */ /* 0x000fe400080006ff */
[----:B------:R-:W-:Y:S01]  /*05d0*/  USHF.L.U32 UR6, UR6, 0x1, URZ ;  /* 0x0000000106067899 */ /* 0x000fe200080006ff */
[----:B------:R-:W-:Y:S01]  /*05e0*/  ELECT P0, URZ, PT ;  /* 0x0000000000ff782f */ /* 0x000fe20003800000 */
[----:B-1----:R-:W-:Y:S01]  /*05f0*/  ULEA UR4, UR4, UR5, 0x18 ;  /* 0x0000000504047291 */ /* 0x002fe2000f8ec0ff */
[----:B------:R-:W1:Y:S11]  /*0600*/  FENCE.VIEW.ASYNC.S ;  /* 0x00000000000073c6 */ /* 0x000e760000000000 */
[----:B-1----:R1:W3:Y:S01]  /*0610*/  SYNCS.EXCH.64 URZ, [UR4], UR8 ;  /* 0x0000000804ff75b2 */ /* 0x0022e20008000100 */
[----:B------:R1:W4:Y:S01]  /*0620*/  SYNCS.EXCH.64 URZ, [UR4+0x18], UR6 ;  /* 0x0000180604ff75b2 */ /* 0x0003220008000100 */
[----:B------:R1:W1:Y:S01]  /*0630*/  SYNCS.EXCH.64 URZ, [UR4+0x8], UR8 ;  /* 0x0000080804ff75b2 */ /* 0x0002620008000100 */
[----:B------:R1:W1:Y:S01]  /*0640*/  SYNCS.EXCH.64 URZ, [UR4+0x20], UR6 ;  /* 0x0000200604ff75b2 */ /* 0x0002620008000100 */
[----:B------:R1:W1:Y:S01]  /*0650*/  SYNCS.EXCH.64 URZ, [UR4+0x10], UR8 ;  /* 0x0000100804ff75b2 */ /* 0x0002620008000100 */
[----:B------:R1:W1:Y:S01]  /*0660*/  SYNCS.EXCH.64 URZ, [UR4+0x28], UR6 ;  /* 0x0000280604ff75b2 */ /* 0x0002620008000100 */
[----:B------:R-:W-:Y:S01]  /*0670*/  NOP ;  /* 0x0000000000007918 */ /* 0x000fe20000000000 */
.L_x_9:
[----:B------:R-:W2:Y:S01]  /*0680*/  SHFL.IDX PT, R2, R81, RZ, 0x1f ;  /* 0x00001fff51027589 */ /* 0x000ea200000e0000 */
[----:B------:R-:W-:Y:S01]  /*0690*/  NOP ;  /* 0x0000000000007918 */ /* 0x000fe20000000000 */
[----:B--2---:R-:W-:-:S13]  /*06a0*/  ISETP.NE.AND P0, PT, R2, 0x1, PT ;  /* 0x000000010200780c */ /* 0x004fda0003f05270 */
[----:B------:R-:W-:Y:S05]  /*06b0*/  @P0 BRA `(.L_x_10) ;  /* 0x0000000000580947 */ /* 0x000fea0003800000 */
[----:B-1----:R-:W1:Y:S01]  /*06c0*/  S2UR UR4, SR_CgaCtaId ;  /* 0x00000000000479c3 */ /* 0x002e620000008800 */
        /* <DEDUP_REMOVED lines=12> */
[----:B-1----:R2:W1:Y:S01]  /*0790*/  SYNCS.EXCH.64 URZ, [UR4+0x30], UR8 ;  /* 0x0000300804ff75b2 */ /* 0x0024620008000100 */
[----:B------:R2:W1:Y:S01]  /*07a0*/  SYNCS.EXCH.64 URZ, [UR4+0x50], UR6 ;  /* 0x0000500604ff75b2 */ /* 0x0004620008000100 */
[----:B------:R2:W1:Y:S01]  /*07b0*/  SYNCS.EXCH.64 URZ, [UR4+0x38], UR8 ;  /* 0x0000380804ff75b2 */ /* 0x0004620008000100 */
[----:B------:R2:W1:Y:S01]  /*07c0*/  SYNCS.EXCH.64 URZ, [UR4+0x58], UR6 ;  /* 0x0000580604ff75b2 */ /* 0x0004620008000100 */
[----:B------:R2:W1:Y:S01]  /*07d0*/  SYNCS.EXCH.64 URZ, [UR4+0x40], UR8 ;  /* 0x0000400804ff75b2 */ /* 0x0004620008000100 */
[----:B------:R2:W1:Y:S01]  /*07e0*/  SYNCS.EXCH.64 URZ, [UR4+0x60], UR6 ;  /* 0x0000600604ff75b2 */ /* 0x0004620008000100 */
[----:B------:R2:W1:Y:S01]  /*07f0*/  SYNCS.EXCH.64 URZ, [UR4+0x48], UR8 ;  /* 0x0000480804ff75b2 */ /* 0x0004620008000100 */
[----:B------:R2:W1:Y:S02]  /*0800*/  SYNCS.EXCH.64 URZ, [UR4+0x68], UR6 ;  /* 0x0000680604ff75b2 */ /* 0x0004640008000100 */
[----:B--2---:R-:W-:Y:S01]  /*0810*/  NOP ;  /* 0x0000000000007918 */ /* 0x004fe20000000000 */
.L_x_10:
[----:B------:R-:W2:Y:S01]  /*0820*/  SHFL.IDX PT, R2, R81, RZ, 0x1f ;  /* 0x00001fff51027589 */ /* 0x000ea200000e0000 */
[----:B------:R-:W-:Y:S01]  /*0830*/  NOP ;  /* 0x0000000000007918 */ /* 0x000fe20000000000 */
[----:B--2---:R-:W-:-:S13]  /*0840*/  ISETP.NE.AND P0, PT, R2, 0x3, PT ;  /* 0x000000030200780c */ /* 0x004fda0003f05270 */
[----:B------:R-:W-:Y:S05]  /*0850*/  @P0 BRA `(.L_x_11) ;  /* 0x0000000000300947 */ /* 0x000fea0003800000 */
[----:B-1----:R-:W1:Y:S01]  /*0860*/  S2UR UR6, SR_CgaCtaId ;  /* 0x00000000000679c3 */ /* 0x002e620000008800 */
[----:B------:R-:W-:Y:S01]  /*0870*/  UMOV UR4, 0x400 ;  /* 0x0000040000047882 */ /* 0x000fe20000000000 */
[----:B------:R-:W-:Y:S01]  /*0880*/  UMOV UR5, 0x20 ;  /* 0x0000002000057882 */ /* 0x000fe20000000000 */
[----:B------:R-:W-:Y:S01]  /*0890*/  ELECT P0, URZ, PT ;  /* 0x0000000000ff782f */ /* 0x000fe20003800000 */
[----:B-1----:R-:W-:Y:S02]  /*08a0*/  ULEA UR6, UR6, UR4, 0x18 ;  /* 0x0000000406067291 */ /* 0x002fe4000f8ec0ff */
[----:B------:R-:W-:-:S04]  /*08b0*/  UIADD3 UR4, UPT, UPT, -UR5, 0x100000, URZ ;  /* 0x0010000005047890 */ /* 0x000fc8000fffe1ff */
[----:B------:R-:W-:Y:S02]  /*08c0*/  USHF.L.U32 UR5, UR4, 0xb, URZ ;  /* 0x0000000b04057899 */ /* 0x000fe400080006ff */
[----:B------:R-:W-:Y:S01]  /*08d0*/  USHF.L.U32 UR4, UR4, 0x1, URZ ;  /* 0x0000000104047899 */ /* 0x000fe200080006ff */
[----:B------:R-:W1:Y:S11]  /*08e0*/  FENCE.VIEW.ASYNC.S ;  /* 0x00000000000073c6 */ /* 0x000e760000000000 */
[----:B-1----:R2:W1:Y:S01]  /*08f0*/  SYNCS.EXCH.64 URZ, [UR6+0x70], UR4 ;  /* 0x0000700406ff75b2 */ /* 0x0024620008000100 */
[----:B------:R2:W1:Y:S02]  /*0900*/  SYNCS.EXCH.64 URZ, [UR6+0x78], UR4 ;  /* 0x0000780406ff75b2 */ /* 0x0004640008000100 */
[----:B--2---:R-:W-:Y:S01]  /*0910*/  NOP ;  /* 0x0000000000007918 */ /* 0x004fe20000000000 */
.L_x_11:
[----:B------:R-:W2:Y:S01]  /*0920*/  SHFL.IDX PT, R2, R81, RZ, 0x1f ;  /* 0x00001fff51027589 */ /* 0x000ea200000e0000 */
[----:B------:R-:W-:Y:S01]  /*0930*/  NOP ;  /* 0x0000000000007918 */ /* 0x000fe20000000000 */
[----:B--2---:R-:W-:-:S13]  /*0940*/  ISETP.NE.AND P0, PT, R2, 0x4, PT ;  /* 0x000000040200780c */ /* 0x004fda0003f05270 */
[----:B------:R-:W-:Y:S05]  /*0950*/  @P0 BRA `(.L_x_12) ;  /* 0x00000000004c0947 */ /* 0x000fea0003800000 */
[----:B-1----:R-:W1:Y:S01]  /*0960*/  S2UR UR6, SR_CgaCtaId ;  /* 0x00000000000679c3 */ /* 0x002e620000008800 */
[----:B------:R-:W-:Y:S01]  /*0970*/  UMOV UR4, 0x1e0 ;  /* 0x000001e000047882 */ /* 0x000fe20000000000 */
[----:B------:R-:W-:Y:S01]  /*0980*/  UMOV UR5, 0x400 ;  /* 0x0000040000057882 */ /* 0x000fe20000000000 */
[----:B------:R-:W-:Y:S01]  /*0990*/  USEL UR4, UR4, 0x1a0, UP3 ;  /* 0x000001a004047887 */ /* 0x000fe20009800000 */
[----:B------:R-:W-:Y:S01]  /*09a0*/  UMOV UR8, 0x1 ;  /* 0x0000000100087882 */ /* 0x000fe20000000000 */
[----:B------:R-:W-:Y:S01]  /*09b0*/  ELECT P0, URZ, PT ;  /* 0x0000000000ff782f */ /* 0x000fe20003800000 */
[----:B------:R-:W-:-:S04]  /*09c0*/  UIADD3 UR8, UPT, UPT, -UR8, 0x100000, URZ ;  /* 0x0010000008087890 */ /* 0x000fc8000fffe1ff */
[----:B------:R-:W-:Y:S02]  /*09d0*/  USHF.L.U32 UR9, UR8, 0xb, URZ ;  /* 0x0000000b08097899 */ /* 0x000fe400080006ff */
[----:B------:R-:W-:Y:S02]  /*09e0*/  USHF.L.U32 UR8, UR8, 0x1, URZ ;  /* 0x0000000108087899 */ /* 0x000fe400080006ff */
[----:B-1----:R-:W-:Y:S02]  /*09f0*/  ULEA UR6, UR6, UR5, 0x18 ;  /* 0x0000000506067291 */ /* 0x002fe4000f8ec0ff */
[----:B------:R-:W-:-:S04]  /*0a00*/  UIADD3 UR4, UPT, UPT, -UR4, 0x100000, URZ ;  /* 0x0010000004047890 */ /* 0x000fc8000fffe1ff */
[----:B------:R-:W-:Y:S02]  /*0a10*/  USHF.L.U32 UR5, UR4, 0xb, URZ ;  /* 0x0000000b04057899 */ /* 0x000fe400080006ff */
[----:B------:R-:W-:Y:S01]  /*0a20*/  USHF.L.U32 UR4, UR4, 0x1, URZ ;  /* 0x0000000104047899 */ /* 0x000fe200080006ff */
[----:B------:R-:W1:Y:S03]  /*0a30*/  FENCE.VIEW.ASYNC.S ;  /* 0x00000000000073c6 */ /* 0x000e660000000000 */
[----:B-1----:R2:W1:Y:S08]  /*0a40*/  SYNCS.EXCH.64 URZ, [UR6+0x80], UR8 ;  /* 0x0000800806ff75b2 */ /* 0x0024700008000100 */
[----:B------:R2:W1:Y:S01]  /*0a50*/  SYNCS.EXCH.64 URZ, [UR6+0x90], UR4 ;  /* 0x0000900406ff75b2 */ /* 0x0004620008000100 */
[----:B------:R2:W1:Y:S01]  /*0a60*/  SYNCS.EXCH.64 URZ, [UR6+0x88], UR8 ;  /* 0x0000880806ff75b2 */ /* 0x0004620008000100 */
[----:B------:R2:W1:Y:S02]  /*0a70*/  SYNCS.EXCH.64 URZ, [UR6+0x98], UR4 ;  /* 0x0000980406ff75b2 */ /* 0x0004640008000100 */
[----:B--2---:R-:W-:Y:S01]  /*0a80*/  NOP ;  /* 0x0000000000007918 */ /* 0x004fe20000000000 */
.L_x_12:
        /* <DEDUP_REMOVED lines=26> */
.L_x_13:
[----:B------:R-:W2:Y:S01]  /*0c30*/  SHFL.IDX PT, R2, R81, RZ, 0x1f ;  /* 0x00001fff51027589 */ /* 0x000ea200000e0000 */
[----:B------:R-:W1:Y:S01]  /*0c40*/  S2UR UR47, SR_CgaCtaId ;  /* 0x00000000002f79c3 */ /* 0x000e620000008800 */
[----:B------:R-:W-:Y:S01]  /*0c50*/  NOP ;  /* 0x0000000000007918 */ /* 0x000fe20000000000 */
[----:B--2---:R-:W-:-:S13]  /*0c60*/  ISETP.NE.AND P0, PT, R2, 0x3, PT ;  /* 0x000000030200780c */ /* 0x004fda0003f05270 */
[----:B-1----:R-:W-:Y:S05]  /*0c70*/  @P0 BRA `(.L_x_14) ;  /* 0x0000000000340947 */ /* 0x002fea0003800000 */
[----:B------:R-:W-:Y:S01]  /*0c80*/  UMOV UR4, 0x400 ;  /* 0x0000040000047882 */ /* 0x000fe20000000000 */
[----:B------:R-:W-:Y:S01]  /*0c90*/  UMOV UR6, 0x20 ;  /* 0x0000002000067882 */ /* 0x000fe20000000000 */
[----:B------:R-:W-:Y:S02]  /*0ca0*/  ULEA UR4, UR47, UR4, 0x18 ;  /* 0x000000042f047291 */ /* 0x000fe4000f8ec0ff */
[----:B------:R-:W-:-:S04]  /*0cb0*/  UIADD3 UR6, UPT, UPT, -UR6, 0x100000, URZ ;  /* 0x0010000006067890 */ /* 0x000fc8000fffe1ff */
[----:B------:R-:W-:Y:S02]  /*0cc0*/  USHF.L.U32 UR7, UR6, 0xb, URZ ;  /* 0x0000000b06077899 */ /* 0x000fe400080006ff */
[----:B------:R-:W-:Y:S01]  /*0cd0*/  USHF.L.U32 UR6, UR6, 0x1, URZ ;  /* 0x0000000106067899 */ /* 0x000fe200080006ff */
[----:B------:R-:W-:Y:S01]  /*0ce0*/  ELECT P0, URZ, PT ;  /* 0x0000000000ff782f */ /* 0x000fe20003800000 */
[----:B------:R-:W1:Y:S10]  /*0cf0*/  FENCE.VIEW.ASYNC.S ;  /* 0x00000000000073c6 */ /* 0x000e740000000000 */
[----:B-1----:R1:W2:Y:S01]  /*0d00*/  SYNCS.EXCH.64 URZ, [UR4+0xe0], UR6 ;  /* 0x0000e00604ff75b2 */ /* 0x0022a20008000100 */
[----:B------:R1:W1:Y:S01]  /*0d10*/  SYNCS.EXCH.64 URZ, [UR4+0xf0], UR6 ;  /* 0x0000f00604ff75b2 */ /* 0x0002620008000100 */
[----:B------:R1:W1:Y:S01]  /*0d20*/  SYNCS.EXCH.64 URZ, [UR4+0xe8], UR6 ;  /* 0x0000e80604ff75b2 */ /* 0x0002620008000100 */
[----:B------:R1:W1:Y:S01]  /*0d30*/  SYNCS.EXCH.64 URZ, [UR4+0xf8], UR6 ;  /* 0x0000f80604ff75b2 */ /* 0x0002620008000100 */
[----:B------:R-:W-:Y:S01]  /*0d40*/  NOP ;  /* 0x0000000000007918 */ /* 0x000fe20000000000 */
.L_x_14:
[----:B-1----:R-:W1:Y:S01]  /*0d50*/  LDCU UR4, c[0x0][0x36c] ;  /* 0x00006d80ff0477ac */ /* 0x002e620008000800 */
[----:B------:R-:W-:Y:S01]  /*0d60*/  ISETP.NE.OR P3, PT, R0, 0x2, !P3 ;  /* 0x000000020000780c */ /* 0x000fe20005f65670 */
[----:B------:R-:W-:Y:S01]  /*0d70*/  NOP ;  /* 0x0000000000007918 */ /* 0x000fe20000000000 */
[----:B------:R-:W-:Y:S01]  /*0d80*/  LOP3.LUT R0, R94, 0x1f, RZ, 0xc0, !PT ;  /* 0x0000001f5e007812 */ /* 0x000fe200078ec0ff */
[----:B------:R-:W-:Y:S02]  /*0d90*/  UISETP.NE.AND UP4, UPT, UR17, URZ, UPT ;  /* 0x000000ff1100728c */ /* 0x000fe4000bf85270 */
[----:B-1----:R-:W-:-:S09]  /*0da0*/  UISETP.EQ.U32.AND UP5, UPT, UR4, 0x1, UPT ;  /* 0x000000010400788c */ /* 0x002fd2000bfa2070 */
[----:B------:R-:W-:Y:S05]  /*0db0*/  BRA.U !UP5, `(.L_x_15) ;  /* 0x000000010d087547 */ /* 0x000fea000b800000 */
[----:B--234-:R-:W-:Y:S01]  /*0dc0*/  UCGABAR_ARV ;  /* 0x00000000000079c7 */ /* 0x01cfe20008000000 */
[----:B------:R-:W-:Y:S05]  /*0dd0*/  BRA `(.L_x_16) ;  /* 0x0000000000047947 */ /* 0x000fea0003800000 */
.L_x_15:
[----:B--234-:R-:W-:Y:S01]  /*0de0*/  NOP ;  /* 0x0000000000007918 */ /* 0x01cfe20000000000 */
.L_x_16:
[----:B------:R-:W1:Y:S01]  /*0df0*/  S2UR UR7, SR_CTAID.X ;  /* 0x00000000000779c3 */ /* 0x000e620000002500 */
[----:B------:R-:W-:-:S05]  /*0e00*/  CS2R.32 R82, SR_CgaSize ;  /* 0x0000000000527805 */ /* 0x000fca0000008a00 */
[----:B------:R-:W-:-:S05]  /*0e10*/  IMAD R82, R82, -0xa0, RZ ;  /* 0xffffff6052527824 */ /* 0x000fca00078e02ff */
[----:B------:R-:W-:-:S14]  /*0e20*/  R2UR UR5, R82 ;  /* 0x00000000520572ca */ /* 0x000fdc00000e0000 */
[----:B------:R-:W2:Y:S01]  /*0e30*/  LDCU UR5, c[0x0][UR5+0x2b0] ;  /* 0x00005600050577ac */ /* 0x000ea20008000800 */
[----:B------:R-:W-:-:S05]  /*0e40*/  CS2R.32 R82, SR_CgaSize ;  /* 0x0000000000527805 */ /* 0x000fca0000008a00 */
[----:B------:R-:W-:-:S05]  /*0e50*/  IMAD R82, R82, -0xa0, RZ ;  /* 0xffffff6052527824 */ /* 0x000fca00078e02ff */
[----:B------:R-:W-:-:S14]  /*0e60*/  R2UR UR4, R82 ;  /* 0x00000000520472ca */ /* 0x000fdc00000e0000 */
[----:B------:R-:W3:Y:S01]  /*0e70*/  LDCU UR4, c[0x0][UR4+0x2b4] ;  /* 0x00005680040477ac */ /* 0x000ee20008000800 */
[----:B------:R-:W4:Y:S01]  /*0e80*/  S2UR UR8, SR_CTAID.Y ;  /* 0x00000000000879c3 */ /* 0x000f220000002600 */
[----:B------:R-:W-:-:S05]  /*0e90*/  CS2R.32 R82, SR_CgaSize ;  /* 0x0000000000527805 */ /* 0x000fca0000008a00 */
[----:B------:R-:W-:-:S05]  /*0ea0*/  IMAD R82, R82, -0xa0, RZ ;  /* 0xffffff6052527824 */ /* 0x000fca00078e02ff */
[----:B------:R-:W-:-:S14]  /*0eb0*/  R2UR UR9, R82 ;  /* 0x00000000520972ca */ /* 0x000fdc00000e0000 */
[----:B------:R-:W3:Y:S01]  /*0ec0*/  LDCU UR9, c[0x0][UR9+0x2a0] ;  /* 0x00005400090977ac */ /* 0x000ee20008000800 */
[----:B------:R-:W3:Y:S01]  /*0ed0*/  LDCU UR21, c[0x0][0xb24] ;  /* 0x00016480ff1577ac */ /* 0x000ee20008000800 */
[----:B------:R-:W1:Y:S01]  /*0ee0*/  S2UR UR36, SR_CTAID.Z ;  /* 0x00000000002479c3 */ /* 0x000e620000002700 */
[----:B------:R-:W-:-:S05]  /*0ef0*/  CS2R.32 R82, SR_CgaSize ;  /* 0x0000000000527805 */ /* 0x000fca0000008a00 */
[----:B------:R-:W-:-:S05]  /*0f00*/  IMAD R82, R82, -0xa0, RZ ;  /* 0xffffff6052527824 */ /* 0x000fca00078e02ff */
[----:B------:R-:W-:-:S14]  /*0f10*/  R2UR UR63, R82 ;  /* 0x00000000523f72ca */ /* 0x000fdc00000e0000 */
[----:B------:R-:W3:Y:S01]  /*0f20*/  LDCU UR63, c[0x0][UR63+0x2a4] ;  /* 0x000054803f3f77ac */ /* 0x000ee20008000800 */
[----:B------:R-:W3:Y:S01]  /*0f30*/  LDCU UR42, c[0x0][0xb24] ;  /* 0x00016480ff2a77ac */ /* 0x000ee20008000800 */
[----:B-1----:R-:W-:Y:S01]  /*0f40*/  I2FP.F32.U32 R3, UR7 ;  /* 0x0000000700037c45 */ /* 0x002fe20008201000 */
[----:B------:R-:W1:Y:S04]  /*0f50*/  LDCU UR27, c[0x0][0xb30] ;  /* 0x00016600ff1b77ac */ /* 0x000e680008000800 */
[----:B--2---:R-:W-:Y:S01]  /*0f60*/  FMUL R3, R3, UR5 ;  /* 0x0000000503037c20 */ /* 0x004fe20008400000 */
[----:B------:R-:W-:Y:S01]  /*0f70*/  USHF.L.U32 UR29, UR47, 0xc, URZ ;  /* 0x0000000c2f1d7899 */ /* 0x000fe200080006ff */
[----:B----4-:R-:W-:Y:S01]  /*0f80*/  I2FP.F32.U32 R2, UR8 ;  /* 0x0000000800027c45 */ /* 0x010fe20008201000 */
[----:B---3--:R-:W-:-:S03]  /*0f90*/  UISETP.GE.AND UP2, UPT, UR21, 0x1, UPT ;  /* 0x000000011500788c */ /* 0x008fc6000bf46270 */
[----:B------:R-:W2:Y:S01]  /*0fa0*/  F2I.U32.TRUNC.NTZ R3, R3 ;  /* 0x0000000300037305 */ /* 0x000ea2000020f000 */
[----:B------:R-:W-:Y:S01]  /*0fb0*/  UMOV UR16, UR7 ;  /* 0x0000000700107c82 */ /* 0x000fe20008000000 */
[----:B------:R-:W-:Y:S01]  /*0fc0*/  FMUL R2, R2, UR4 ;  /* 0x0000000402027c20 */ /* 0x000fe20008400000 */
[----:B------:R-:W-:-:S05]  /*0fd0*/  UMOV UR20, UR8 ;  /* 0x0000000800147c82 */ /* 0x000fca0008000000 */
[----:B------:R-:W3:Y:S01]  /*0fe0*/  F2I.U32.TRUNC.NTZ R2, R2 ;  /* 0x0000000200027305 */ /* 0x000ee2000020f000 */
[----:B--2---:R-:W-:Y:S02]  /*0ff0*/  R2UR UR4, R3 ;  /* 0x00000000030472ca */ /* 0x004fe400000e0000 */
[----:B---3--:R-:W-:Y:S02]  /*1000*/  R2UR UR6, R2 ;  /* 0x00000000020672ca */ /* 0x008fe400000e0000 */
[----:B------:R-:W-:-:S09]  /*1010*/  PRMT R2, RZ, 0x7610, R2 ;  /* 0x00007610ff027816 */ /* 0x000fd20000000002 */
[----:B------:R-:W-:-:S04]  /*1020*/  UIADD3 UR5, UPT, UPT, -UR4, URZ, URZ ;  /* 0x000000ff04057290 */ /* 0x000fc8000fffe1ff */
[----:B------:R-:W-:Y:S02]  /*1030*/  UIMAD UR5, UR9, UR5, UR7 ;  /* 0x00000005090572a4 */ /* 0x000fe4000f8e0207 */
[----:B------:R-:W-:-:S04]  /*1040*/  UIADD3 UR4, UPT, UPT, -UR6, URZ, URZ ;  /* 0x000000ff06047290 */ /* 0x000fc8000fffe1ff */
[----:B------:R-:W-:Y:S01]  /*1050*/  IMAD.U32 R82, RZ, RZ, UR5 ;  /* 0x00000005ff527e24 */ /* 0x000fe2000f8e00ff */
[----:B------:R-:W-:Y:S01]  /*1060*/  UIMAD UR63, UR63, UR4, UR8 ;  /* 0x000000043f3f72a4 */ /* 0x000fe2000f8e0208 */
[----:B-1----:R-:W-:Y:S11]  /*1070*/  BRA.U UP4, `(.L_x_17) ;  /* 0x0000000104287547 */ /* 0x002ff6000b800000 */
[----:B------:R-:W-:Y:S01]  /*1080*/  R2UR UR4, R82 ;  /* 0x00000000520472ca */ /* 0x000fe200000e0000 */
[----:B------:R-:W-:Y:S02]  /*1090*/  UISETP.NE.AND UP0, UPT, UR63, URZ, UPT ;  /* 0x000000ff3f00728c */ /* 0x000fe4000bf05270 */
[----:B------:R-:W-:-:S10]  /*10a0*/  UISETP.NE.AND UP1, UPT, UR63, 0x1, UPT ;  /* 0x000000013f00788c */ /* 0x000fd4000bf25270 */
[----:B------:R-:W-:-:S04]  /*10b0*/  UISETP.EQ.OR UP0, UPT, UR4, URZ, !UP0 ;  /* 0x000000ff0400728c */ /* 0x000fc8000c702670 */
[----:B------:R-:W-:Y:S02]  /*10c0*/  USEL UR5, URZ, 0x1, !UP0 ;  /* 0x00000001ff057887 */ /* 0x000fe4000c000000 */
[----:B------:R-:W-:Y:S02]  /*10d0*/  UISETP.NE.AND UP0, UPT, UR4, URZ, UPT ;  /* 0x000000ff0400728c */ /* 0x000fe4000bf05270 */
[----:B------:R-:W-:-:S04]  /*10e0*/  USEL UR4, URZ, 0x2, UP1 ;  /* 0x00000002ff047887 */ /* 0x000fc80008800000 */
[----:B------:R-:W-:-:S04]  /*10f0*/  USEL UR4, UR4, 0x2, UP0 ;  /* 0x0000000204047887 */ /* 0x000fc80008000000 */
[----:B------:R-:W-:-:S06]  /*1100*/  UIADD3 UR4, UPT, UPT, UR5, UR4, URZ ;  /* 0x0000000405047290 */ /* 0x000fcc000fffe0ff */
[----:B------:R-:W-:Y:S02]  /*1110*/  MOV R2, UR4 ;  /* 0x0000000400027c02 */ /* 0x000fe40008000f00 */
.L_x_17:
[----:B------:R-:W-:Y:S05]  /*1120*/  BRA.U !UP2, `(.L_x_18) ;  /* 0x000000010ad47547 */ /* 0x000fea000b800000 */
[----:B------:R-:W1:Y:S01]  /*1130*/  LDCU.128 UR12, c[0x0][0xb10] ;  /* 0x00016200ff0c77ac */ /* 0x000e620008000c00 */
[----:B------:R-:W2:Y:S01]  /*1140*/  LDCU UR6, c[0x0][0x370] ;  /* 0x00006e00ff0677ac */ /* 0x000ea20008000800 */
[----:B------:R-:W3:Y:S01]  /*1150*/  LDCU UR5, c[0x0][0x374] ;  /* 0x00006e80ff0577ac */ /* 0x000ee20008000800 */
[----:B------:R-:W4:Y:S01]  /*1160*/  LDCU UR26, c[0x0][0xb0c] ;  /* 0x00016180ff1a77ac */ /* 0x000f220008000800 */
[----:B------:R-:W4:Y:S01]  /*1170*/  LDCU UR4, c[0x0][0xb20] ;  /* 0x00016400ff0477ac */ /* 0x000f220008000800 */
[----:B------:R-:W4:Y:S01]  /*1180*/  LDCU.64 UR8, c[0x0][0xb28] ;  /* 0x00016500ff0877ac */ /* 0x000f220008000a00 */
[----:B-1----:R-:W-:Y:S02]  /*1190*/  UISETP.NE.AND UP0, UPT, UR14, 0x1, UPT ;  /* 0x000000010e00788c */ /* 0x002fe4000bf05270 */
[----:B---3--:R-:W-:Y:S02]  /*11a0*/  UIMAD.WIDE.U32 UR10, UR5, UR15, URZ ;  /* 0x0000000f050a72a5 */ /* 0x008fe4000f8e00ff */
[----:B--2---:R-:W-:-:S02]  /*11b0*/  UIMAD.WIDE.U32 UR22, UR6, UR12, URZ ;  /* 0x0000000c061672a5 */ /* 0x004fc4000f8e00ff */
[----:B----4-:R-:W-:Y:S02]  /*11c0*/  UISETP.NE.AND UP1, UPT, UR26, 0x1, UPT ;  /* 0x000000011a00788c */ /* 0x010fe4000bf25270 */
[----:B------:R-:W-:Y:S01]  /*11d0*/  UISETP.NE.AND UP2, UPT, UR21, 0x1, UPT ;  /* 0x000000011500788c */ /* 0x000fe2000bf45270 */
[----:B------:R-:W-:Y:S02]  /*11e0*/  UMOV UR10, UR11 ;  /* 0x0000000b000a7c82 */ /* 0x000fe40008000000 */
[----:B------:R-:W-:Y:S01]  /*11f0*/  UMOV UR22, UR23 ;  /* 0x0000001700167c82 */ /* 0x000fe20008000000 */
[----:B------:R-:W-:Y:S02]  /*1200*/  @UP0 USHF.R.U32.HI UR5, URZ, UR4, UR10 ;  /* 0x00000004ff050299 */ /* 0x000fe4000801160a */
[----:B------:R-:W-:Y:S02]  /*1210*/  UIMAD.WIDE.U32 UR24, UR20, UR15, URZ ;  /* 0x0000000f141872a5 */ /* 0x000fe4000f8e00ff */
[----:B------:R-:W-:-:S02]  /*1220*/  UIMAD.WIDE.U32 UR10, UR5, UR8, URZ ;  /* 0x00000008050a72a5 */ /* 0x000fc4000f8e00ff */
[----:B------:R-:W-:Y:S02]  /*1230*/  @UP1 USHF.R.U32.HI UR6, URZ, UR13, UR22 ;  /* 0x0000000dff061299 */ /* 0x000fe40008011616 */
[----:B------:R-:W-:Y:S02]  /*1240*/  UIMAD.WIDE.U32 UR18, UR16, UR12, URZ ;  /* 0x0000000c101272a5 */ /* 0x000fe4000f8e00ff */
[----:B------:R-:W-:Y:S01]  /*1250*/  UIMAD.WIDE.U32 UR22, UR6, UR8, URZ ;  /* 0x00000008061672a5 */ /* 0x000fe2000f8e00ff */
[----:B------:R-:W-:Y:S01]  /*1260*/  UMOV UR24, UR25 ;  /* 0x0000001900187c82 */ /* 0x000fe20008000000 */
[----:B------:R-:W-:Y:S01]  /*1270*/  UMOV UR10, UR11 ;  /* 0x0000000b000a7c82 */ /* 0x000fe20008000000 */
[----:B------:R-:W-:Y:S02]  /*1280*/  USHF.R.U32.HI UR24, URZ, UR4, UR24 ;  /* 0x00000004ff187299 */ /* 0x000fe40008011618 */
[----:B------:R-:W-:Y:S02]  /*1290*/  @UP2 USHF.R.U32.HI UR5, URZ, UR9, UR10 ;  /* 0x00000009ff052299 */ /* 0x000fe4000801160a */
[----:B------:R-:W-:Y:S01]  /*12a0*/  UMOV UR7, UR23 ;  /* 0x0000001700077c82 */ /* 0x000fe20008000000 */
[----:B------:R-:W-:Y:S01]  /*12b0*/  UMOV UR18, UR19 ;  /* 0x0000001300127c82 */ /* 0x000fe20008000000 */
[----:B------:R-:W-:-:S02]  /*12c0*/  @UP2 USHF.R.U32.HI UR6, URZ, UR9, UR7 ;  /* 0x00000009ff062299 */ /* 0x000fc40008011607 */
[----:B------:R-:W-:Y:S02]  /*12d0*/  USHF.R.U32.HI UR13, URZ, UR13, UR18 ;  /* 0x0000000dff0d7299 */ /* 0x000fe40008011612 */
[----:B------:R-:W-:Y:S02]  /*12e0*/  USEL UR4, UR20, UR24, !UP0 ;  /* 0x0000001814047287 */ /* 0x000fe4000c000000 */
[----:B------:R-:W-:Y:S02]  /*12f0*/  UIMAD UR7, UR5, UR21, URZ ;  /* 0x00000015050772a4 */ /* 0x000fe4000f8e02ff */
[----:B------:R-:W-:Y:S02]  /*1300*/  USEL UR5, UR16, UR13, !UP1 ;  /* 0x0000000d10057287 */ /* 0x000fe4000c800000 */
[----:B------:R-:W-:Y:S02]  /*1310*/  UIMAD UR12, UR6, UR21, URZ ;  /* 0x00000015060c72a4 */ /* 0x000fe4000f8e02ff */
[----:B------:R-:W-:-:S02]  /*1320*/  UISETP.GE.AND UP0, UPT, UR4, UR7, UPT ;  /* 0x000000070400728c */ /* 0x000fc4000bf06270 */
[----:B------:R-:W-:Y:S02]  /*1330*/  UIMAD.WIDE.U32 UR10, UR4, UR8, URZ ;  /* 0x00000008040a72a5 */ /* 0x000fe4000f8e00ff */
[----:B------:R-:W-:Y:S02]  /*1340*/  UISETP.GE.OR UP0, UPT, UR5, UR12, UP0 ;  /* 0x0000000c0500728c */ /* 0x000fe40008706670 */
[----:B------:R-:W-:Y:S02]  /*1350*/  UIMAD.WIDE.U32 UR12, UR5, UR8, URZ ;  /* 0x00000008050c72a5 */ /* 0x000fe4000f8e00ff */
[----:B------:R-:W-:Y:S01]  /*1360*/  UIADD3 UR10, UPT, UPT, -UR4, URZ, URZ ;  /* 0x000000ff040a7290 */ /* 0x000fe2000fffe1ff */
[----:B------:R-:W-:Y:S01]  /*1370*/  UMOV UR8, UR11 ;  /* 0x0000000b00087c82 */ /* 0x000fe20008000000 */
[----:B------:R-:W-:Y:S02]  /*1380*/  UIADD3 UR11, UPT, UPT, -UR5, URZ, URZ ;  /* 0x000000ff050b7290 */ /* 0x000fe4000fffe1ff */
[----:B------:R-:W-:-:S03]  /*1390*/  USHF.R.U32.HI UR8, URZ, UR9, UR8 ;  /* 0x00000009ff087299 */ /* 0x000fc60008011608 */
[----:B------:R-:W-:Y:S01]  /*13a0*/  @!UP0 UMOV UR7, UR13 ;  /* 0x0000000d00078c82 */ /* 0x000fe20008000000 */
[----:B------:R-:W-:Y:S02]  /*13b0*/  UIMAD UR20, UR14, UR10, UR20 ;  /* 0x0000000a0e1472a4 */ /* 0x000fe4000f8e0214 */
[----:B------:R-:W-:Y:S02]  /*13c0*/  USEL UR8, UR4, UR8, !UP2 ;  /* 0x0000000804087287 */ /* 0x000fe4000d000000 */
[----:B------:R-:W-:Y:S02]  /*13d0*/  @!UP0 USHF.R.U32.HI UR7, URZ, UR9, UR7 ;  /* 0x00000009ff078299 */ /* 0x000fe40008011607 */
[----:B------:R-:W-:Y:S02]  /*13e0*/  UIADD3 UR9, UPT, UPT, -UR8, URZ, URZ ;  /* 0x000000ff08097290 */ /* 0x000fe4000fffe1ff */
[----:B------:R-:W-:Y:S02]  /*13f0*/  @!UP0 USEL UR7, UR5, UR7, !UP2 ;  /* 0x0000000705078287 */ /* 0x000fe4000d000000 */
[----:B------:R-:W-:-:S02]  /*1400*/  UIMAD UR9, UR21, UR9, UR4 ;  /* 0x00000009150972a4 */ /* 0x000fc4000f8e0204 */
[----:B------:R-:W-:Y:S02]  /*1410*/  @!UP0 UIADD3 UR8, UPT, UPT, UR8, -UR7, URZ ;  /* 0x8000000708088290 */ /* 0x000fe4000fffe0ff */
[----:B------:R-:W-:Y:S02]  /*1420*/  @!UP0 UIMAD UR6, UR9, UR6, UR7 ;  /* 0x00000006090682a4 */ /* 0x000fe4000f8e0207 */
[----:B------:R-:W-:Y:S02]  /*1430*/  @!UP0 UIMAD UR4, UR8, UR21, UR5 ;  /* 0x00000015080482a4 */ /* 0x000fe4000f8e0205 */
[----:B------:R-:W-:Y:S02]  /*1440*/  UIMAD UR16, UR26, UR11, UR16 ;  /* 0x0000000b1a1072a4 */ /* 0x000fe4000f8e0210 */
[----:B------:R-:W-:Y:S01]  /*1450*/  UIMAD UR20, UR4, UR14, UR20 ;  /* 0x0000000e041472a4 */ /* 0x000fe2000f8e0214 */
[----:B------:R-:W-:Y:S02]  /*1460*/  @!UP0 UMOV UR5, UR6 ;  /* 0x0000000600058c82 */ /* 0x000fe40008000000 */
[----:B------:R-:W-:-:S12]  /*1470*/  UIMAD UR16, UR5, UR26, UR16 ;  /* 0x0000001a051072a4 */ /* 0x000fd8000f8e0210 */
.L_x_18:
[----:B------:R-:W-:Y:S02]  /*1480*/  UISETP.NE.AND UP1, UPT, UR27, 0x1, UPT ;  /* 0x000000011b00788c */ /* 0x000fe4000bf25270 */
[----:B------:R-:W-:Y:S02]  /*1490*/  UISETP.NE.AND UP0, UPT, UR17, 0x2, UPT ;  /* 0x000000021100788c */ /* 0x000fe4000bf05270 */
[----:B------:R-:W-:-:S05]  /*14a0*/  ULOP3.LUT UR29, UR29, 0x1000, URZ, 0xc0, !UPT ;  /* 0x000010001d1d7892 */ /* 0x000fca000f8ec0ff */
[----:B------:R-:W-:Y:S07]  /*14b0*/  BRA.U UP1, `(.L_x_19) ;  /* 0x0000000101447547 */ /* 0x000fee000b800000 */
[----:B------:R-:W1:Y:S01]  /*14c0*/  LDCU.128 UR8, c[0x0][0xb10] ;  /* 0x00016200ff0877ac */ /* 0x000e620008000c00 */
[----:B------:R-:W2:Y:S01]  /*14d0*/  LDCU UR12, c[0x0][0xb0c] ;  /* 0x00016180ff0c77ac */ /* 0x000ea20008000800 */
[----:B------:R-:W3:Y:S01]  /*14e0*/  LDCU UR13, c[0x0][0xb20] ;  /* 0x00016400ff0d77ac */ /* 0x000ee20008000800 */
[----:B-1----:R-:W-:Y:S02]  /*14f0*/  UIMAD.WIDE.U32 UR6, UR16, UR8, URZ ;  /* 0x00000008100672a5 */ /* 0x002fe4000f8e00ff */
[----:B------:R-:W-:Y:S02]  /*1500*/  UIMAD.WIDE.U32 UR4, UR20, UR11, URZ ;  /* 0x0000000b140472a5 */ /* 0x000fe4000f8e00ff */
[----:B--2---:R-:W-:Y:S02]  /*1510*/  UISETP.NE.AND UP2, UPT, UR12, 0x1, UPT ;  /* 0x000000010c00788c */ /* 0x004fe4000bf45270 */
[----:B------:R-:W-:Y:S01]  /*1520*/  UISETP.NE.AND UP1, UPT, UR10, 0x1, UPT ;  /* 0x000000010a00788c */ /* 0x000fe2000bf25270 */
[----:B------:R-:W-:-:S02]  /*1530*/  UMOV UR6, UR7 ;  /* 0x0000000700067c82 */ /* 0x000fc40008000000 */
[----:B------:R-:W-:Y:S01]  /*1540*/  UMOV UR4, UR5 ;  /* 0x0000000500047c82 */ /* 0x000fe20008000000 */
[----:B------:R-:W-:Y:S02]  /*1550*/  USHF.R.U32.HI UR6, URZ, UR9, UR6 ;  /* 0x00000009ff067299 */ /* 0x000fe40008011606 */
[----:B---3--:R-:W-:Y:S02]  /*1560*/  USHF.R.U32.HI UR4, URZ, UR13, UR4 ;  /* 0x0000000dff047299 */ /* 0x008fe40008011604 */
[----:B------:R-:W-:Y:S02]  /*1570*/  USEL UR5, UR16, UR6, !UP2 ;  /* 0x0000000610057287 */ /* 0x000fe4000d000000 */
[----:B------:R-:W-:-:S04]  /*1580*/  USEL UR4, UR20, UR4, !UP1 ;  /* 0x0000000414047287 */ /* 0x000fc8000c800000 */
[----:B------:R-:W-:Y:S02]  /*1590*/  UIADD3 UR6, UPT, UPT, UR5, -UR4, URZ ;  /* 0x8000000405067290 */ /* 0x000fe4000fffe0ff */
[----:B------:R-:W-:Y:S02]  /*15a0*/  UIADD3 UR4, UPT, UPT, -UR5, UR4, URZ ;  /* 0x0000000405047290 */ /* 0x000fe4000fffe1ff */
[----:B------:R-:W-:Y:S02]  /*15b0*/  UIMAD UR20, UR6, UR10, UR20 ;  /* 0x0000000a061472a4 */ /* 0x000fe4000f8e0214 */
[----:B------:R-:W-:-:S12]  /*15c0*/  UIMAD UR16, UR4, UR12, UR16 ;  /* 0x0000000c041072a4 */ /* 0x000fd8000f8e0210 */
.L_x_19:
[----:B------:R-:W-:Y:S05]  /*15d0*/  BRA.U !UP5, `(.L_x_20) ;  /* 0x000000010d0c7547 */ /* 0x000fea000b800000 */
[----:B------:R-:W-:Y:S01]  /*15e0*/  UCGABAR_WAIT ;  /* 0x0000000000007dc7 */ /* 0x000fe20008000000 */
[----:B------:R-:W-:Y:S01]  /*15f0*/  CCTL.IVALL ;  /* 0x00000000ff00798f */ /* 0x000fe20002000000 */
[----:B------:R-:W-:Y:S05]  /*1600*/  BRA `(.L_x_21) ;  /* 0x0000000000047947 */ /* 0x000fea0003800000 */
.L_x_20:
[----:B------:R-:W-:Y:S06]  /*1610*/  BAR.SYNC.DEFER_BLOCKING 0x0 ;  /* 0x0000000000007b1d */ /* 0x000fec0000010000 */
.L_x_21:
[----:B------:R-:W-:Y:S05]  /*1620*/  BRA.U UP0, `(.L_x_22) ;  /* 0x0000001500047547 */ /* 0x000fea000b800000 */
[----:B------:R-:W1:Y:S01]  /*1630*/  LDCU UR6, c[0x0][0x38c] ;  /* 0x00007180ff0677ac */ /* 0x000e620008000800 */
[----:B------:R-:W-:Y:S01]  /*1640*/  PLOP3.LUT P1, PT, PT, PT, UP3, 0x80, 0x8 ;  /* 0x000000000008781c */ /* 0x000fe20003f2f038 */
[----:B------:R-:W-:Y:S01]  /*1650*/  IMAD.MOV.U32 R12, RZ, RZ, 0x1 ;  /* 0x00000001ff0c7424 */ /* 0x000fe200078e00ff */
[----:B------:R-:W-:Y:S01]  /*1660*/  ISETP.EQ.OR P2, PT, R0, RZ, P3 ;  /* 0x000000ff0000720c */ /* 0x000fe20001f42670 */
[----:B------:R-:W-:Y:S01]  /*1670*/  UISETP.NE.AND UP1, UPT, UR17, URZ, UPT ;  /* 0x000000ff1100728c */ /* 0x000fe2000bf25270 */
[----:B------:R-:W-:Y:S02]  /*1680*/  PLOP3.LUT P1, PT, P1, PT, PT, 0x8, 0x80 ;  /* 0x000000000080781c */ /* 0x000fe40000f2e170 */
[----:B------:R-:W-:Y:S01]  /*1690*/  CS2R R10, SRZ ;  /* 0x00000000000a7805 */ /* 0x000fe2000001ff00 */
[----:B------:R-:W-:Y:S01]  /*16a0*/  IMAD.MOV.U32 R9, RZ, RZ, RZ ;  /* 0x000000ffff097224 */ /* 0x000fe200078e00ff */
[----:B------:R-:W2:Y:S01]  /*16b0*/  LDCU UR45, c[0x0][0x370] ;  /* 0x00006e00ff2d77ac */ /* 0x000ea20008000800 */
[----:B------:R-:W-:Y:S01]  /*16c0*/  IMAD.MOV.U32 R8, RZ, RZ, 0x1 ;  /* 0x00000001ff087424 */ /* 0x000fe200078e00ff */
[----:B------:R-:W3:Y:S01]  /*16d0*/  LDCU.64 UR40, c[0x0][0x348] ;  /* 0x00006900ff2877ac */ /* 0x000ee20008000a00 */
[----:B------:R-:W-:-:S02]  /*16e0*/  USHF.R.U32.HI UR50, URZ, 0x6, UR29 ;  /* 0x00000006ff327899 */ /* 0x000fc4000801161d */
[----:B-1----:R-:W-:Y:S02]  /*16f0*/  UIADD3 UR5, UPT, UPT, UR6, 0x7f, URZ ;  /* 0x0000007f06057890 */ /* 0x002fe4000fffe0ff */
[----:B------:R-:W-:Y:S02]  /*1700*/  UIADD3 UR51, UPT, UPT, UR6, 0xfe, URZ ;  /* 0x000000fe06337890 */ /* 0x000fe4000fffe0ff */
[----:B------:R-:W-:Y:S01]  /*1710*/  USHF.R.S32.HI UR4, URZ, 0x1f, UR5 ;  /* 0x0000001fff047899 */ /* 0x000fe20008011405 */
[----:B------:R-:W1:Y:S03]  /*1720*/  LDCU UR44, c[0x0][0x374] ;  /* 0x00006e80ff2c77ac */ /* 0x000e660008000800 */
[----:B------:R-:W-:Y:S02]  /*1730*/  ULEA.HI UR4, UR4, UR5, URZ, 0x7 ;  /* 0x0000000504047291 */ /* 0x000fe4000f8f38ff */
[----:B------:R-:W-:-:S02]  /*1740*/  USEL UR31, UR43, 0x2, UP1 ;  /* 0x000000022b1f7887 */ /* 0x000fc40008800000 */
[----:B------:R-:W-:Y:S02]  /*1750*/  USHF.R.S32.HI UR48, URZ, 0x7, UR4 ;  /* 0x00000007ff307899 */ /* 0x000fe40008011404 */
[----:B------:R-:W-:Y:S02]  /*1760*/  UIADD3 UR4, UPT, UPT, UR6, -0x1, URZ ;  /* 0xffffffff06047890 */ /* 0x000fe4000fffe0ff */
[----:B------:R-:W-:Y:S02]  /*1770*/  UISETP.LT.U32.AND UP0, UPT, UR48, 0x3, UPT ;  /* 0x000000033000788c */ /* 0x000fe4000bf01070 */
[----:B------:R-:W-:Y:S02]  /*1780*/  UISETP.GE.U32.AND UP2, UPT, UR4, -0xff, UPT ;  /* 0xffffff010400788c */ /* 0x000fe4000bf46070 */
[----:B------:R-:W-:Y:S01]  /*1790*/  USEL UR46, UR48, 0x3, UP0 ;  /* 0x00000003302e7887 */ /* 0x000fe20008000000 */
[----:B------:R-:W-:-:S03]  /*17a0*/  UMOV UR23, URZ ;  /* 0x000000ff00177c82 */ /* 0x000fc60008000000 */
[----:B------:R-:W-:Y:S02]  /*17b0*/  UIADD3 UR30, UPT, UPT, UR46, -0x1, URZ ;  /* 0xffffffff2e1e7890 */ /* 0x000fe4000fffe0ff */
[----:B------:R-:W-:-:S03]  /*17c0*/  UIADD3 UR49, UPT, UPT, UR48, -UR46, URZ ;  /* 0x8000002e30317290 */ /* 0x000fc6000fffe0ff */
[----:B------:R-:W-:-:S04]  /*17d0*/  @UP2 UIADD3 UR30, UPT, UPT, UR46, URZ, URZ ;  /* 0x000000ff2e1e2290 */ /* 0x000fc8000fffe0ff */
[----:B-123--:R-:W-:-:S12]  /*17e0*/  UIADD3 UR30, UPT, UPT, UR30, 0x1, URZ ;  /* 0x000000011e1e7890 */ /* 0x00efd8000fffe0ff */
.L_x_42:
[----:B------:R-:W-:Y:S01]  /*17f0*/  UISETP.NE.AND UP0, UPT, UR47, URZ, UPT ;  /* 0x000000ff2f00728c */ /* 0x000fe2000bf05270 */
[----:B-1----:R-:W1:Y:S08]  /*1800*/  S2UR UR47, SR_CgaCtaId ;  /* 0x00000000002f79c3 */ /* 0x002e700000008800 */
[----:B------:R-:W-:Y:S05]  /*1810*/  BRA.U UP0, `(.L_x_23) ;  /* 0x0000000100347547 */ /* 0x000fea000b800000 */
[----:B------:R-:W2:Y:S01]  /*1820*/  S2R R0, SR_CgaCtaId ;  /* 0x0000000000007919 */ /* 0x000ea20000008800 */
[----:B------:R-:W-:Y:S02]  /*1830*/  MOV R3, 0x400 ;  /* 0x0000040000037802 */ /* 0x000fe40000000f00 */
[----:B------:R-:W-:Y:S02]  /*1840*/  SHF.L.U32 R2, R8, 0x1f, RZ ;  /* 0x0000001f08027819 */ /* 0x000fe400000006ff */
[----:B--2---:R-:W-:-:S05]  /*1850*/  LEA R0, R0, R3, 0x18 ;  /* 0x0000000300007211 */ /* 0x004fca00078ec0ff */
[----:B------:R-:W-:-:S04]  /*1860*/  IMAD R3, R9, 0x8, R0 ;  /* 0x0000000809037824 */ /* 0x000fc800078e0200 */
[----:B------:R-:W2:Y:S02]  /*1870*/  SYNCS.PHASECHK.TRANS64.TRYWAIT P0, [R3+URZ+0xf0], R2 ;  /* 0x0000f002030075a7 */ /* 0x000ea400080011ff */
[----:B--2---:R-:W-:Y:S05]  /*1880*/  @!P0 BRA `(.L_x_24) ;  /* 0x0000007c00808947 */ /* 0x004fea0003800000 */
.L_x_137:
[----:B------:R-:W-:Y:S01]  /*1890*/  VIADD R9, R9, 0x1 ;  /* 0x0000000109097836 */ /* 0x000fe20000000000 */
[----:B------:R2:W-:Y:S04]  /*18a0*/  SYNCS.ARRIVE.TRANS64.A1T0 RZ, [R3+URZ+0xe0], RZ ;  /* 0x0000e0ff03ff79a7 */ /* 0x0005e800081000ff */
[----:B------:R-:W-:-:S04]  /*18b0*/  ISETP.NE.AND P0, PT, R9, 0x2, PT ;  /* 0x000000020900780c */ /* 0x000fc80003f05270 */
[----:B------:R-:W-:Y:S02]  /*18c0*/  SEL R9, R9, RZ, P0 ;  /* 0x000000ff09097207 */ /* 0x000fe40000000000 */
[----:B--2---:R-:W-:-:S04]  /*18d0*/  SEL R3, RZ, 0x1, P0 ;  /* 0x00000001ff037807 */ /* 0x004fc80000000000 */
[----:B------:R-:W-:-:S07]  /*18e0*/  LOP3.LUT R8, R8, R3, RZ, 0x3c, !PT ;  /* 0x0000000308087212 */ /* 0x000fce00078e3cff */
.L_x_23:
[----:B------:R-:W-:Y:S01]  /*18f0*/  UMOV UR21, 0x400 ;  /* 0x0000040000157882 */ /* 0x000fe20000000000 */
[----:B------:R-:W-:Y:S01]  /*1900*/  SHF.L.U32 R0, R12, 0x1f, RZ ;  /* 0x0000001f0c007819 */ /* 0x000fe200000006ff */
[----:B-1----:R-:W-:Y:S02]  /*1910*/  ULEA UR21, UR47, UR21, 0x18 ;  /* 0x000000152f157291 */ /* 0x002fe4000f8ec0ff */
[----:B------:R-:W-:Y:S02]  /*1920*/  UISETP.GE.U32.AND UP0, UPT, UR51, 0xff, UPT ;  /* 0x000000ff3300788c */ /* 0x000fe4000bf06070 */
[----:B------:R-:W-:Y:S02]  /*1930*/  ULEA UR4, UR23, UR21, 0x3 ;  /* 0x0000001517047291 */ /* 0x000fe4000f8e18ff */
[----:B------:R-:W-:Y:S02]  /*1940*/  USHF.L.U32 UR19, UR20, 0x7, URZ ;  /* 0x0000000714137899 */ /* 0x000fe400080006ff */
[----:B------:R-:W-:Y:S01]  /*1950*/  ULEA UR35, UR16, UR50, 0x7 ;  /* 0x0000003210237291 */ /* 0x000fe2000f8e38ff */
[----:B------:R-:W-:-:S04]  /*1960*/  UMOV UR13, URZ ;  /* 0x000000ff000d7c82 */ /* 0x000fc80008000000 */
[----:B------:R1:W2:Y:S01]  /*1970*/  SYNCS.PHASECHK.TRANS64.TRYWAIT P0, [UR4+0x18], R0 ;  /* 0x00001800ff0075a7 */ /* 0x0002a20008001104 */
[----:B------:R-:W-:Y:S06]  /*1980*/  BRA.U !UP0, `(.L_x_25) ;  /* 0x0000000108f47547 */ /* 0x000fec000b800000 */
[----:B------:R-:W-:Y:S01]  /*1990*/  UMOV UR22, URZ ;  /* 0x000000ff00167c82 */ /* 0x000fe20008000000 */
[----:B------:R-:W-:-:S05]  /*19a0*/  UMOV UR4, UR23 ;  /* 0x0000001700047c82 */ /* 0x000fca0008000000 */
.L_x_31:
[----:B------:R-:W-:Y:S01]  /*19b0*/  ULEA UR33, UR4, UR21, 0x3 ;  /* 0x0000001504217291 */ /* 0x000fe2000f8e18ff */
[----:B--2---:R-:W-:Y:S01]  /*19c0*/  @!P3 MOV R2, 0x10000 ;  /* 0x000100000002b802 */ /* 0x004fe20000000f00 */
[----:B--2-4-:R-:W-:Y:S10]  /*19d0*/  @P0 BRA `(.L_x_26) ;  /* 0x00000000000c0947 */ /* 0x014ff40003800000 */
[----:B------:R-:W-:-:S04]  /*19e0*/  SHF.L.U32 R3, R12, 0x1f, RZ ;  /* 0x0000001f0c037819 */ /* 0x000fc800000006ff */
[----:B------:R-:W2:Y:S02]  /*19f0*/  SYNCS.PHASECHK.TRANS64.TRYWAIT P0, [UR33+0x18], R3 ;  /* 0x00001803ff0075a7 */ /* 0x000ea40008001121 */
[----:B--2---:R-:W-:Y:S05]  /*1a00*/  @!P0 BRA `(.L_x_27) ;  /* 0x0000007c00348947 */ /* 0x004fea0003800000 */
.L_x_26:
[----:B------:R2:W-:Y:S01]  /*1a10*/  @!P3 SYNCS.ARRIVE.TRANS64 RZ, [UR33], R2 ;  /* 0x00000002ffffb9a7 */ /* 0x0005e20008000021 */
[----:B------:R-:W-:-:S04]  /*1a20*/  ULOP3.LUT UR5, UR31, 0x2, URZ, 0xfc, !UPT ;  /* 0x000000021f057892 */ /* 0x000fc8000f8efcff */
[----:B------:R-:W-:-:S09]  /*1a30*/  UISETP.NE.AND UP0, UPT, UR5, 0x2, UPT ;  /* 0x000000020500788c */ /* 0x000fd2000bf05270 */
[----:B------:R-:W-:Y:S05]  /*1a40*/  BRA.U UP0, `(.L_x_28) ;  /* 0x0000000100047547 */ /* 0x000fea000b800000 */
[----:B------:R-:W-:Y:S05]  /*1a50*/  BPT.TRAP 0x1 ;  /* 0x000000040000795c */ /* 0x000fea0000300000 */
.L_x_28:
[----:B------:R-:W-:Y:S04]  /*1a60*/  BSSY.RECONVERGENT B0, `(.L_x_29) ;  /* 0x0000003000007945 */ /* 0x000fe80003800200 */
[----:B------:R-:W-:Y:S05]  /*1a70*/  @P2 BRA `(.L_x_30) ;  /* 0x0000000000042947 */ /* 0x000fea0003800000 */
[----:B------:R-:W-:Y:S05]  /*1a80*/  BPT.TRAP 0x1 ;  /* 0x000000040000795c */ /* 0x000fea0000300000 */
.L_x_30:
[----:B------:R-:W-:Y:S05]  /*1a90*/  BSYNC.RECONVERGENT B0 ;  /* 0x0000000000007941 */ /* 0x000fea0003800200 */
.L_x_29:
[----:B------:R-:W-:Y:S02]  /*1aa0*/  UIADD3 UR5, UPT, UPT, UR4, 0x1, URZ ;  /* 0x0000000104057890 */ /* 0x000fe4000fffe0ff */
[----:B------:R-:W-:Y:S02]  /*1ab0*/  USHF.L.U32 UR4, UR4, 0xf, URZ ;  /* 0x0000000f04047899 */ /* 0x000fe400080006ff */
[----:B------:R-:W-:Y:S02]  /*1ac0*/  UISETP.NE.AND UP0, UPT, UR5, 0x3, UPT ;  /* 0x000000030500788c */ /* 0x000fe4000bf05270 */
[----:B------:R-:W-:Y:S02]  /*1ad0*/  ULEA UR24, UR29, UR4, 0x1 ;  /* 0x000000041d187291 */ /* 0x000fe4000f8e08ff */
[----:B------:R-:W-:Y:S02]  /*1ae0*/  USEL UR6, URZ, 0x1, UP0 ;  /* 0x00000001ff067887 */ /* 0x000fe40008000000 */
[----:B------:R-:W-:-:S02]  /*1af0*/  USEL UR23, UR5, URZ, UP0 ;  /* 0x000000ff05177287 */ /* 0x000fc40008000000 */
[----:B------:R-:W-:Y:S02]  /*1b00*/  UIADD3 UR24, UPT, UPT, UR21, UR24, URZ ;  /* 0x0000001815187290 */ /* 0x000fe4000fffe0ff */
[----:B------:R-:W-:Y:S01]  /*1b10*/  LOP3.LUT R12, R12, UR6, RZ, 0x3c, !PT ;  /* 0x000000060c0c7c12 */ /* 0x000fe2000f8e3cff */
[----:B------:R-:W-:Y:S02]  /*1b20*/  UIADD3 UR6, UP1, UPT, UR40, 0x80, URZ ;  /* 0x0000008028067890 */ /* 0x000fe4000ff3e0ff */
[----:B------:R-:W-:Y:S01]  /*1b30*/  ULEA UR5, UR23, UR21, 0x3 ;  /* 0x0000001517057291 */ /* 0x000fe2000f8e18ff */
[----:B-1----:R-:W-:Y:S01]  /*1b40*/  SHF.L.U32 R0, R12, 0x1f, RZ ;  /* 0x0000001f0c007819 */ /* 0x002fe200000006ff */
[----:B------:R-:W-:Y:S02]  /*1b50*/  USHF.L.U32 UR34, UR22, 0x7, URZ ;  /* 0x0000000716227899 */ /* 0x000fe400080006ff */
[----:B------:R-:W-:Y:S02]  /*1b60*/  UIADD3 UR14, UP0, UPT, UR40, 0x180, URZ ;  /* 0x00000180280e7890 */ /* 0x000fe4000ff1e0ff */
[----:B------:R-:W-:-:S02]  /*1b70*/  UIADD3 UR4, UPT, UPT, UR21, UR4, URZ ;  /* 0x0000000415047290 */ /* 0x000fc4000fffe0ff */
[----:B------:R-:W-:Y:S01]  /*1b80*/  UIADD3.X UR7, UPT, UPT, URZ, UR41, URZ, UP1, !UPT ;  /* 0x00000029ff077290 */ /* 0x000fe20008ffe4ff */
[----:B------:R3:W4:Y:S01]  /*1b90*/  SYNCS.PHASECHK.TRANS64.TRYWAIT P0, [UR5+0x18], R0 ;  /* 0x00001800ff0075a7 */ /* 0x0007220008001105 */
[----:B------:R-:W-:Y:S02]  /*1ba0*/  UIADD3 UR32, UPT, UPT, UR24, 0x8400, URZ ;  /* 0x0000840018207890 */ /* 0x000fe4000fffe0ff */
[----:B------:R-:W-:Y:S02]  /*1bb0*/  UIADD3 UR26, UPT, UPT, UR34, 0x40, URZ ;  /* 0x00000040221a7890 */ /* 0x000fe4000fffe0ff */
[----:B------:R-:W-:Y:S02]  /*1bc0*/  UIADD3 UR24, UPT, UPT, UR24, 0xc400, URZ ;  /* 0x0000c40018187890 */ /* 0x000fe4000fffe0ff */
[----:B------:R-:W-:Y:S02]  /*1bd0*/  UIADD3.X UR15, UPT, UPT, URZ, UR41, URZ, UP0, !UPT ;  /* 0x00000029ff0f7290 */ /* 0x000fe400087fe4ff */
[----:B------:R-:W-:-:S02]  /*1be0*/  UIADD3 UR16, UPT, UPT, UR4, 0x20400, URZ ;  /* 0x0002040004107890 */ /* 0x000fc4000fffe0ff */
[----:B------:R-:W-:Y:S01]  /*1bf0*/  UIADD3 UR8, UPT, UPT, UR4, 0x24400, URZ ;  /* 0x0002440004087890 */ /* 0x000fe2000fffe0ff */
[----:B------:R-:W-:Y:S01]  /*1c00*/  UMOV UR5, 0x30000 ;  /* 0x0003000000057882 */ /* 0x000fe20000000000 */
[----:B------:R-:W-:Y:S01]  /*1c10*/  UMOV UR38, 0x0 ;  /* 0x0000000000267882 */ /* 0x000fe20000000000 */
[----:B------:R-:W-:Y:S01]  /*1c20*/  UMOV UR39, 0x10000000 ;  /* 0x1000000000277882 */ /* 0x000fe20000000000 */
[----:B------:R-:W-:Y:S01]  /*1c30*/  UMOV UR25, UR33 ;  /* 0x0000002100197c82 */ /* 0x000fe20008000000 */
[----:B------:R-:W-:Y:S01]  /*1c40*/  UMOV UR27, UR35 ;  /* 0x00000023001b7c82 */ /* 0x000fe20008000000 */
[----:B------:R-:W-:Y:S01]  /*1c50*/  UMOV UR28, UR36 ;  /* 0x00000024001c7c82 */ /* 0x000fe20008000000 */
[----:B------:R-:W-:Y:S01]  /*1c60*/  UMOV UR17, UR33 ;  /* 0x0000002100117c82 */ /* 0x000fe20008000000 */
[----:B------:R-:W-:Y:S01]  /*1c70*/  UMOV UR20, UR36 ;  /* 0x0000002400147c82 */ /* 0x000fe20008000000 */
[----:B------:R-:W-:Y:S01]  /*1c80*/  UMOV UR18, UR34 ;  /* 0x0000002200127c82 */ /* 0x000fe20008000000 */
[----:B------:R3:W-:Y:S01]  /*1c90*/  UTMALDG.3D.MULTICAST [UR32], [UR6], UR5, desc[UR38] ;  /* 0x00002620060073b4 */ /* 0x0007e20008011805 */
[----:B------:R-:W-:Y:S01]  /*1ca0*/  UMOV UR11, UR19 ;  /* 0x00000013000b7c82 */ /* 0x000fe20008000000 */
[----:B------:R-:W-:Y:S01]  /*1cb0*/  UMOV UR12, UR36 ;  /* 0x00000024000c7c82 */ /* 0x000fe20008000000 */
[----:B------:R-:W-:Y:S01]  /*1cc0*/  UMOV UR9, UR33 ;  /* 0x0000002100097c82 */ /* 0x000fe20008000000 */
[----:B------:R-:W-:Y:S01]  /*1cd0*/  UMOV UR10, UR26 ;  /* 0x0000001a000a7c82 */ /* 0x000fe20008000000 */
[----:B------:R-:W-:Y:S01]  /*1ce0*/  UIADD3 UR22, UPT, UPT, UR22, 0x1, URZ ;  /* 0x0000000116167890 */ /* 0x000fe2000fffe0ff */
[----:B------:R-:W-:Y:S01]  /*1cf0*/  UMOV UR13, UR30 ;  /* 0x0000001e000d7c82 */ /* 0x000fe20008000000 */
[----:B------:R3:W-:Y:S02]  /*1d00*/  UTMALDG.3D.MULTICAST [UR24], [UR6], UR5, desc[UR38] ;  /* 0x00002618060073b4 */ /* 0x0007e40008011805 */
[----:B------:R-:W-:Y:S01]  /*1d10*/  UISETP.NE.AND UP0, UPT, UR22, UR30, UPT ;  /* 0x0000001e1600728c */ /* 0x000fe2000bf05270 */
[----:B------:R-:W-:Y:S01]  /*1d20*/  UMOV UR4, UR23 ;  /* 0x0000001700047c82 */ /* 0x000fe20008000000 */
[----:B------:R3:W-:Y:S01]  /*1d30*/  UTMALDG.3D [UR16], [UR14], desc[UR38] ;  /* 0x000026100e0075b4 */ /* 0x0007e20008011000 */
[----:B------:R3:W-:Y:S06]  /*1d40*/  UTMALDG.3D [UR8], [UR14], desc[UR38] ;  /* 0x000026080e0075b4 */ /* 0x0007ec0008011000 */
[----:B---3--:R-:W-:Y:S05]  /*1d50*/  BRA.U UP0, `(.L_x_31) ;  /* 0xfffffffd00147547 */ /* 0x008fea000b83ffff */
.L_x_25:
[----:B------:R-:W-:Y:S01]  /*1d60*/  ULEA UR4, UR23, UR21, 0x3 ;  /* 0x0000001517047291 */ /* 0x000fe2000f8e18ff */
[----:B-1----:R-:W-:Y:S01]  /*1d70*/  SHF.L.U32 R0, R12, 0x1f, RZ ;  /* 0x0000001f0c007819 */ /* 0x002fe200000006ff */
[----:B------:R-:W-:Y:S01]  /*1d80*/  @!P1 SYNCS.ARRIVE.TRANS64.A1T0 RZ, [UR21+0x78], RZ ;  /* 0x000078ffffff99a7 */ /* 0x000fe20008100015 */
[----:B------:R-:W-:-:S06]  /*1d90*/  UISETP.GT.AND UP0, UPT, UR48, UR46, UPT ;  /* 0x0000002e3000728c */ /* 0x000fcc000bf04270 */
[----:B--2-4-:R1:W2:Y:S03]  /*1da0*/  SYNCS.PHASECHK.TRANS64.TRYWAIT P0, [UR4+0x18], R0 ;  /* 0x00001800ff0075a7 */ /* 0x0142a60008001104 */
[----:B------:R-:W-:Y:S05]  /*1db0*/  BRA.U !UP0, `(.L_x_32) ;  /* 0x0000000108f07547 */ /* 0x000fea000b800000 */
[----:B------:R-:W-:Y:S01]  /*1dc0*/  UIADD3 UR14, UPT, UPT, UR49, UR13, URZ ;  /* 0x0000000d310e7290 */ /* 0x000fe2000fffe0ff */
[----:B------:R-:W-:-:S11]  /*1dd0*/  UMOV UR4, UR23 ;  /* 0x0000001700047c82 */ /* 0x000fd60008000000 */
.L_x_38:
[----:B------:R-:W-:Y:S01]  /*1de0*/  ULEA UR33, UR4, UR21, 0x3 ;  /* 0x0000001504217291 */ /* 0x000fe2000f8e18ff */
[----:B--2---:R-:W-:Y:S01]  /*1df0*/  @!P3 MOV R2, 0x10000 ;  /* 0x000100000002b802 */ /* 0x004fe20000000f00 */
[----:B--2-4-:R-:W-:Y:S10]  /*1e00*/  @P0 BRA `(.L_x_33) ;  /* 0x00000000000c0947 */ /* 0x014ff40003800000 */
[----:B------:R-:W-:-:S04]  /*1e10*/  SHF.L.U32 R3, R12, 0x1f, RZ ;  /* 0x0000001f0c037819 */ /* 0x000fc800000006ff */
[----:B------:R-:W2:Y:S02]  /*1e20*/  SYNCS.PHASECHK.TRANS64.TRYWAIT P0, [UR33+0x18], R3 ;  /* 0x00001803ff0075a7 */ /* 0x000ea40008001121 */
[----:B--2---:R-:W-:Y:S05]  /*1e30*/  @!P0 BRA `(.L_x_34) ;  /* 0x0000007800408947 */ /* 0x004fea0003800000 */
.L_x_33:
[----:B------:R2:W-:Y:S01]  /*1e40*/  @!P3 SYNCS.ARRIVE.TRANS64 RZ, [UR33], R2 ;  /* 0x00000002ffffb9a7 */ /* 0x0005e20008000021 */
[----:B------:R-:W-:-:S04]  /*1e50*/  ULOP3.LUT UR5, UR31, 0x2, URZ, 0xfc, !UPT ;  /* 0x000000021f057892 */ /* 0x000fc8000f8efcff */
[----:B------:R-:W-:-:S09]  /*1e60*/  UISETP.NE.AND UP0, UPT, UR5, 0x2, UPT ;  /* 0x000000020500788c */ /* 0x000fd2000bf05270 */
[----:B------:R-:W-:Y:S05]  /*1e70*/  BRA.U UP0, `(.L_x_35) ;  /* 0x0000000100047547 */ /* 0x000fea000b800000 */
[----:B------:R-:W-:Y:S05]  /*1e80*/  BPT.TRAP 0x1 ;  /* 0x000000040000795c */ /* 0x000fea0000300000 */
.L_x_35:
[----:B------:R-:W-:Y:S04]  /*1e90*/  BSSY.RECONVERGENT B0, `(.L_x_36) ;  /* 0x0000003000007945 */ /* 0x000fe80003800200 */
[----:B------:R-:W-:Y:S05]  /*1ea0*/  @P2 BRA `(.L_x_37) ;  /* 0x0000000000042947 */ /* 0x000fea0003800000 */
[----:B------:R-:W-:Y:S05]  /*1eb0*/  BPT.TRAP 0x1 ;  /* 0x000000040000795c */ /* 0x000fea0000300000 */
.L_x_37:
[----:B------:R-:W-:Y:S05]  /*1ec0*/  BSYNC.RECONVERGENT B0 ;  /* 0x0000000000007941 */ /* 0x000fea0003800200 */
.L_x_36:
[----:B------:R-:W-:Y:S02]  /*1ed0*/  UIADD3 UR5, UPT, UPT, UR4, 0x1, URZ ;  /* 0x0000000104057890 */ /* 0x000fe4000fffe0ff */
[----:B------:R-:W-:Y:S02]  /*1ee0*/  USHF.L.U32 UR7, UR4, 0xf, URZ ;  /* 0x0000000f04077899 */ /* 0x000fe400080006ff */
[----:B------:R-:W-:Y:S02]  /*1ef0*/  UISETP.NE.AND UP0, UPT, UR5, 0x3, UPT ;  /* 0x000000030500788c */ /* 0x000fe4000bf05270 */
[----:B------:R-:W-:Y:S02]  /*1f00*/  ULEA UR24, UR29, UR7, 0x1 ;  /* 0x000000071d187291 */ /* 0x000fe4000f8e08ff */
[----:B------:R-:W-:Y:S02]  /*1f10*/  USEL UR6, URZ, 0x1, UP0 ;  /* 0x00000001ff067887 */ /* 0x000fe40008000000 */
[----:B------:R-:W-:-:S02]  /*1f20*/  USEL UR23, UR5, URZ, UP0 ;  /* 0x000000ff05177287 */ /* 0x000fc40008000000 */
[----:B------:R-:W-:Y:S02]  /*1f30*/  UIADD3 UR4, UP1, UPT, UR40, 0x80, URZ ;  /* 0x0000008028047890 */ /* 0x000fe4000ff3e0ff */
[----:B------:R-:W-:Y:S01]  /*1f40*/  ULEA UR5, UR23, UR21, 0x3 ;  /* 0x0000001517057291 */ /* 0x000fe2000f8e18ff */
[----:B------:R-:W-:Y:S01]  /*1f50*/  LOP3.LUT R12, R12, UR6, RZ, 0x3c, !PT ;  /* 0x000000060c0c7c12 */ /* 0x000fe2000f8e3cff */
[----:B------:R-:W-:Y:S02]  /*1f60*/  UIADD3 UR24, UPT, UPT, UR21, UR24, URZ ;  /* 0x0000001815187290 */ /* 0x000fe4000fffe0ff */
[----:B------:R-:W-:Y:S01]  /*1f70*/  USHF.L.U32 UR34, UR13, 0x7, URZ ;  /* 0x000000070d227899 */ /* 0x000fe200080006ff */
[----:B-1----:R-:W-:Y:S01]  /*1f80*/  SHF.L.U32 R0, R12, 0x1f, RZ ;  /* 0x0000001f0c007819 */ /* 0x002fe200000006ff */
[----:B------:R-:W-:Y:S02]  /*1f90*/  UIADD3 UR6, UP0, UPT, UR40, 0x180, URZ ;  /* 0x0000018028067890 */ /* 0x000fe4000ff1e0ff */
[----:B------:R-:W-:Y:S01]  /*1fa0*/  UIADD3 UR8, UPT, UPT, UR21, UR7, URZ ;  /* 0x0000000715087290 */ /* 0x000fe2000fffe0ff */
[----:B------:R3:W4:Y:S01]  /*1fb0*/  SYNCS.PHASECHK.TRANS64.TRYWAIT P0, [UR5+0x18], R0 ;  /* 0x00001800ff0075a7 */ /* 0x0007220008001105 */
[----:B------:R-:W-:-:S02]  /*1fc0*/  UIADD3.X UR5, UPT, UPT, URZ, UR41, URZ, UP1, !UPT ;  /* 0x00000029ff057290 */ /* 0x000fc40008ffe4ff */
[----:B------:R-:W-:Y:S02]  /*1fd0*/  UIADD3 UR32, UPT, UPT, UR24, 0x8400, URZ ;  /* 0x0000840018207890 */ /* 0x000fe4000fffe0ff */
[----:B------:R-:W-:Y:S02]  /*1fe0*/  UIADD3 UR26, UPT, UPT, UR34, 0x40, URZ ;  /* 0x00000040221a7890 */ /* 0x000fe4000fffe0ff */
[----:B------:R-:W-:Y:S02]  /*1ff0*/  UIADD3 UR24, UPT, UPT, UR24, 0xc400, URZ ;  /* 0x0000c40018187890 */ /* 0x000fe4000fffe0ff */
[----:B------:R-:W-:Y:S02]  /*2000*/  UIADD3.X UR7, UPT, UPT, URZ, UR41, URZ, UP0, !UPT ;  /* 0x00000029ff077290 */ /* 0x000fe400087fe4ff */
[----:B------:R-:W-:Y:S02]  /*2010*/  UIADD3 UR16, UPT, UPT, UR8, 0x20400, URZ ;  /* 0x0002040008107890 */ /* 0x000fe4000fffe0ff */
[----:B------:R-:W-:Y:S01]  /*2020*/  UIADD3 UR8, UPT, UPT, UR8, 0x24400, URZ ;  /* 0x0002440008087890 */ /* 0x000fe2000fffe0ff */
[----:B------:R-:W-:Y:S01]  /*2030*/  UMOV UR10, 0x30000 ;  /* 0x00030000000a7882 */ /* 0x000fe20000000000 */
[----:B------:R-:W-:Y:S01]  /*2040*/  UMOV UR38, 0x0 ;  /* 0x0000000000267882 */ /* 0x000fe20000000000 */
[----:B------:R-:W-:Y:S01]  /*2050*/  UMOV UR39, 0x10000000 ;  /* 0x1000000000277882 */ /* 0x000fe20000000000 */
[----:B------:R-:W-:Y:S01]  /*2060*/  UMOV UR25, UR33 ;  /* 0x0000002100197c82 */ /* 0x000fe20008000000 */
[----:B------:R-:W-:Y:S01]  /*2070*/  UMOV UR27, UR35 ;  /* 0x00000023001b7c82 */ /* 0x000fe20008000000 */
[----:B------:R-:W-:Y:S01]  /*2080*/  UMOV UR28, UR36 ;  /* 0x00000024001c7c82 */ /* 0x000fe20008000000 */
[----:B------:R-:W-:Y:S01]  /*2090*/  UTMALDG.3D.MULTICAST [UR32], [UR4], UR10, desc[UR38] ;  /* 0x00002620040073b4 */ /* 0x000fe2000801180a */
[----:B------:R-:W-:Y:S01]  /*20a0*/  UMOV UR17, UR33 ;  /* 0x0000002100117c82 */ /* 0x000fe20008000000 */
[----:B------:R-:W-:Y:S01]  /*20b0*/  UMOV UR20, UR36 ;  /* 0x0000002400147c82 */ /* 0x000fe20008000000 */
[----:B------:R-:W-:Y:S01]  /*20c0*/  UMOV UR18, UR34 ;  /* 0x0000002200127c82 */ /* 0x000fe20008000000 */
[----:B------:R-:W-:Y:S01]  /*20d0*/  UMOV UR11, UR19 ;  /* 0x00000013000b7c82 */ /* 0x000fe20008000000 */
[----:B------:R-:W-:Y:S01]  /*20e0*/  UMOV UR12, UR36 ;  /* 0x00000024000c7c82 */ /* 0x000fe20008000000 */
[----:B------:R-:W-:Y:S01]  /*20f0*/  UMOV UR9, UR33 ;  /* 0x0000002100097c82 */ /* 0x000fe20008000000 */
[----:B------:R-:W-:Y:S01]  /*2100*/  UIADD3 UR13, UPT, UPT, UR13, 0x1, URZ ;  /* 0x000000010d0d7890 */ /* 0x000fe2000fffe0ff */
[----:B------:R1:W-:Y:S03]  /*2110*/  UTMALDG.3D.MULTICAST [UR24], [UR4], UR10, desc[UR38] ;  /* 0x00002618040073b4 */ /* 0x0003e6000801180a */
[----:B------:R-:W-:Y:S01]  /*2120*/  UISETP.NE.AND UP0, UPT, UR13, UR14, UPT ;  /* 0x0000000e0d00728c */ /* 0x000fe2000bf05270 */
[----:B------:R3:W-:Y:S01]  /*2130*/  UTMALDG.3D [UR16], [UR6], desc[UR38] ;  /* 0x00002610060075b4 */ /* 0x0007e20008011000 */
[----:B-1----:R-:W-:Y:S01]  /*2140*/  UMOV UR10, UR26 ;  /* 0x0000001a000a7c82 */ /* 0x002fe20008000000 */
[----:B------:R-:W-:Y:S01]  /*2150*/  UMOV UR4, UR23 ;  /* 0x0000001700047c82 */ /* 0x000fe20008000000 */
[----:B------:R3:W-:Y:S05]  /*2160*/  UTMALDG.3D [UR8], [UR6], desc[UR38] ;  /* 0x00002608060075b4 */ /* 0x0007ea0008011000 */
[----:B---3--:R-:W-:Y:S05]  /*2170*/  BRA.U UP0, `(.L_x_38) ;  /* 0xfffffffd00187547 */ /* 0x008fea000b83ffff */
.L_x_32:
[C---:B------:R-:W-:Y:S01]  /*2180*/  LEA R3, R11.reuse, UR21, 0x3 ;  /* 0x000000150b037c11 */ /* 0x040fe2000f8e18ff */
[----:B------:R-:W-:Y:S01]  /*2190*/  NOP ;  /* 0x0000000000007918 */ /* 0x000fe20000000000 */
[----:B-1----:R-:W-:Y:S02]  /*21a0*/  SHF.L.U32 R0, R10, 0x1f, RZ ;  /* 0x0000001f0a007819 */ /* 0x002fe400000006ff */
[----:B------:R-:W-:Y:S02]  /*21b0*/  LEA R5, R11, UR21, 0x4 ;  /* 0x000000150b057c11 */ /* 0x000fe4000f8e20ff */
[----:B--2-4-:R-:W1:Y:S02]  /*21c0*/  SYNCS.PHASECHK.TRANS64.TRYWAIT P0, [R3+URZ+0x80], R0 ;  /* 0x00008000030075a7 */ /* 0x014e6400080011ff */
[----:B-1----:R-:W-:Y:S05]  /*21d0*/  @!P0 BRA `(.L_x_39) ;  /* 0x0000007400708947 */ /* 0x002fea0003800000 */
.L_x_140:
[----:B------:R-:W2:Y:S01]  /*21e0*/  LDS.128 R4, [R5+0x110] ;  /* 0x0001100005047984 */ /* 0x000ea20000000c00 */
[----:B------:R-:W-:Y:S01]  /*21f0*/  UISETP.GE.AND UP0, UPT, UR42, 0x1, UPT ;  /* 0x000000012a00788c */ /* 0x000fe2000bf06270 */
[----:B------:R-:W-:Y:S01]  /*2200*/  @!PT LDS RZ, [RZ] ;  /* 0x00000000fffff984 */ /* 0x000fe20000000800 */
[----:B------:R-:W-:Y:S01]  /*2210*/  @!PT LDS RZ, [RZ] ;  /* 0x00000000fffff984 */ /* 0x000fe20000000800 */
[----:B------:R-:W-:Y:S01]  /*2220*/  @!PT LDS RZ, [RZ] ;  /* 0x00000000fffff984 */ /* 0x000fe20000000800 */
[----:B------:R-:W-:Y:S01]  /*2230*/  @!PT LDS RZ, [RZ] ;  /* 0x00000000fffff984 */ /* 0x000fe20000000800 */
[----:B------:R3:W-:Y:S06]  /*2240*/  MEMBAR.ALL.CTA ;  /* 0x0000000000007992 */ /* 0x0007ec0000008000 */
[----:B---3--:R-:W3:Y:S01]  /*2250*/  FENCE.VIEW.ASYNC.S ;  /* 0x00000000000073c6 */ /* 0x008ee20000000000 */
[----:B--2---:R-:W-:-:S13]  /*2260*/  LOP3.LUT P0, RZ, R6, 0x1, RZ, 0xc0, !PT ;  /* 0x0000000106ff7812 */ /* 0x004fda000780c0ff */
[----:B---3--:R-:W-:Y:S01]  /*2270*/  VOTEU.ANY UP1, P0 ;  /* 0x0000000000ff7886 */ /* 0x008fe20000020100 */
[----:B------:R-:W-:-:S13]  /*2280*/  PLOP3.LUT P0, PT, PT, PT, UP1, 0x80, 0x8 ;  /* 0x000000000008781c */ /* 0x000fda0003f0f018 */
[----:B-1----:R-:W-:Y:S02]  /*2290*/  @P0 LOP3.LUT R0, R5, 0xffff, RZ, 0xc0, !PT ;  /* 0x0000ffff05000812 */ /* 0x002fe400078ec0ff */
[----:B------:R-:W-:Y:S02]  /*22a0*/  @P0 MOV R2, R4 ;  /* 0x0000000400020202 */ /* 0x000fe40000000f00 */
[----:B------:R-:W-:Y:S01]  /*22b0*/  @P0 R2UR UR5, R0 ;  /* 0x00000000000502ca */ /* 0x000fe200000e0000 */
[----:B------:R-:W-:Y:S01]  /*22c0*/  VIADD R0, R3, 0x90 ;  /* 0x0000009003007836 */ /* 0x000fe20000000000 */
[----:B------:R-:W-:Y:S02]  /*22d0*/  @P0 SHF.R.U32.HI R4, RZ, 0x10, R5 ;  /* 0x00000010ff040819 */ /* 0x000fe40000011605 */
[----:B------:R-:W-:Y:S02]  /*22e0*/  @P0 R2UR UR6, R2 ;  /* 0x00000000020602ca */ /* 0x000fe400000e0000 */
[----:B------:R-:W-:-:S02]  /*22f0*/  PRMT R0, RZ, 0x654, R0 ;  /* 0x00000654ff007816 */ /* 0x000fc40000000000 */
[----:B------:R-:W-:Y:S02]  /*2300*/  @P0 R2UR UR4, R4 ;  /* 0x00000000040402ca */ /* 0x000fe400000e0000 */
[----:B------:R1:W-:Y:S03]  /*2310*/  SYNCS.ARRIVE.TRANS64.RED.A1T0 RZ, [R0+URZ], RZ ;  /* 0x000000ff00ff79a7 */ /* 0x0003e600081004ff */
[----:B------:R-:W-:-:S04]  /*2320*/  @UP1 UMOV UR37, UR5 ;  /* 0x0000000500251c82 */ /* 0x000fc80008000000 */
[----:B------:R-:W-:-:S04]  /*2330*/  @UP1 UMOV UR43, UR6 ;  /* 0x00000006002b1c82 */ /* 0x000fc80008000000 */
[----:B------:R-:W-:Y:S01]  /*2340*/  @UP1 UMOV UR36, UR4 ;  /* 0x0000000400241c82 */ /* 0x000fe20008000000 */
[----:B------:R-:W-:Y:S05]  /*2350*/  BRA.U !UP0, `(.L_x_40) ;  /* 0x0000000108d47547 */ /* 0x000fea000b800000 */
[----:B------:R-:W2:Y:S01]  /*2360*/  LDCU.128 UR12, c[0x0][0xb10] ;  /* 0x00016200ff0c77ac */ /* 0x000ea20008000c00 */
[----:B------:R-:W3:Y:S01]  /*2370*/  LDCU UR22, c[0x0][0xb20] ;  /* 0x00016400ff1677ac */ /* 0x000ee20008000800 */
[----:B------:R-:W4:Y:S01]  /*2380*/  LDCU UR20, c[0x0][0xb0c] ;  /* 0x00016180ff1477ac */ /* 0x000f220008000800 */
[----:B------:R-:W1:Y:S01]  /*2390*/  LDCU.64 UR8, c[0x0][0xb28] ;  /* 0x00016500ff0877ac */ /* 0x000e620008000a00 */
[----:B------:R-:W-:Y:S02]  /*23a0*/  UISETP.NE.AND UP3, UPT, UR42, 0x1, UPT ;  /* 0x000000012a00788c */ /* 0x000fe4000bf65270 */
[----:B--2---:R-:W-:Y:S02]  /*23b0*/  UIMAD.WIDE.U32 UR6, UR44, UR15, URZ ;  /* 0x0000000f2c0672a5 */ /* 0x004fe4000f8e00ff */
[----:B------:R-:W-:Y:S02]  /*23c0*/  UIMAD.WIDE.U32 UR4, UR45, UR12, URZ ;  /* 0x0000000c2d0472a5 */ /* 0x000fe4000f8e00ff */
[----:B------:R-:W-:-:S02]  /*23d0*/  UISETP.NE.AND UP0, UPT, UR14, 0x1, UPT ;  /* 0x000000010e00788c */ /* 0x000fc4000bf05270 */
[----:B------:R-:W-:Y:S01]  /*23e0*/  UIMAD.WIDE.U32 UR18, UR37, UR15, URZ ;  /* 0x0000000f251272a5 */ /* 0x000fe2000f8e00ff */
[----:B------:R-:W-:Y:S02]  /*23f0*/  UMOV UR6, UR7 ;  /* 0x0000000700067c82 */ /* 0x000fe40008000000 */
[----:B------:R-:W-:Y:S01]  /*2400*/  UMOV UR4, UR5 ;  /* 0x0000000500047c82 */ /* 0x000fe20008000000 */
[----:B---3--:R-:W-:Y:S02]  /*2410*/  USHF.R.U32.HI UR6, URZ, UR22, UR6 ;  /* 0x00000016ff067299 */ /* 0x008fe40008011606 */
[----:B----4-:R-:W-:Y:S02]  /*2420*/  UISETP.NE.AND UP2, UPT, UR20, 0x1, UPT ;  /* 0x000000011400788c */ /* 0x010fe4000bf45270 */
[----:B------:R-:W-:Y:S02]  /*2430*/  USHF.R.U32.HI UR4, URZ, UR13, UR4 ;  /* 0x0000000dff047299 */ /* 0x000fe40008011604 */
[----:B------:R-:W-:-:S02]  /*2440*/  USEL UR5, UR44, UR6, !UP0 ;  /* 0x000000062c057287 */ /* 0x000fc4000c000000 */
[----:B------:R-:W-:Y:S02]  /*2450*/  USEL UR6, UR45, UR4, !UP2 ;  /* 0x000000042d067287 */ /* 0x000fe4000d000000 */
[----:B-1----:R-:W-:Y:S01]  /*2460*/  UIMAD.WIDE.U32 UR10, UR5, UR8, URZ ;  /* 0x00000008050a72a5 */ /* 0x002fe2000f8e00ff */
[----:B------:R-:W-:Y:S01]  /*2470*/  UMOV UR4, UR19 ;  /* 0x0000001300047c82 */ /* 0x000fe20008000000 */
[----:B------:R-:W-:Y:S02]  /*2480*/  UIMAD.WIDE.U32 UR16, UR43, UR12, URZ ;  /* 0x0000000c2b1072a5 */ /* 0x000fe4000f8e00ff */
[----:B------:R-:W-:-:S03]  /*2490*/  UIMAD.WIDE.U32 UR18, UR6, UR8, URZ ;  /* 0x00000008061272a5 */ /* 0x000fc6000f8e00ff */
[----:B------:R-:W-:Y:S01]  /*24a0*/  UMOV UR10, UR11 ;  /* 0x0000000b000a7c82 */ /* 0x000fe20008000000 */
[----:B------:R-:W-:Y:S02]  /*24b0*/  USHF.R.U32.HI UR4, URZ, UR22, UR4 ;  /* 0x00000016ff047299 */ /* 0x000fe40008011604 */
[----:B------:R-:W-:Y:S01]  /*24c0*/  @UP3 USHF.R.U32.HI UR5, URZ, UR9, UR10 ;  /* 0x00000009ff053299 */ /* 0x000fe2000801160a */
[----:B------:R-:W-:Y:S01]  /*24d0*/  UMOV UR16, UR17 ;  /* 0x0000001100107c82 */ /* 0x000fe20008000000 */
[----:B------:R-:W-:Y:S01]  /*24e0*/  UMOV UR18, UR19 ;  /* 0x0000001300127c82 */ /* 0x000fe20008000000 */
[----:B------:R-:W-:Y:S02]  /*24f0*/  USHF.R.U32.HI UR13, URZ, UR13, UR16 ;  /* 0x0000000dff0d7299 */ /* 0x000fe40008011610 */
[----:B------:R-:W-:Y:S02]  /*2500*/  USEL UR4, UR37, UR4, !UP0 ;  /* 0x0000000425047287 */ /* 0x000fe4000c000000 */
[----:B------:R-:W-:-:S02]  /*2510*/  @UP3 USHF.R.U32.HI UR6, URZ, UR9, UR18 ;  /* 0x00000009ff063299 */ /* 0x000fc40008011612 */
[----:B------:R-:W-:Y:S02]  /*2520*/  UIMAD UR7, UR42, UR5, URZ ;  /* 0x000000052a0772a4 */ /* 0x000fe4000f8e02ff */
[----:B------:R-:W-:Y:S02]  /*2530*/  USEL UR5, UR43, UR13, !UP2 ;  /* 0x0000000d2b057287 */ /* 0x000fe4000d000000 */
[----:B------:R-:W-:Y:S02]  /*2540*/  UIMAD UR10, UR42, UR6, URZ ;  /* 0x000000062a0a72a4 */ /* 0x000fe4000f8e02ff */
[----:B------:R-:W-:Y:S02]  /*2550*/  UISETP.GE.AND UP0, UPT, UR4, UR7, UPT ;  /* 0x000000070400728c */ /* 0x000fe4000bf06270 */
[----:B------:R-:W-:Y:S02]  /*2560*/  UIMAD.WIDE.U32 UR12, UR4, UR8, URZ ;  /* 0x00000008040c72a5 */ /* 0x000fe4000f8e00ff */
[----:B------:R-:W-:-:S02]  /*2570*/  UISETP.GE.OR UP0, UPT, UR5, UR10, UP0 ;  /* 0x0000000a0500728c */ /* 0x000fc40008706670 */
        /* <DEDUP_REMOVED lines=19> */
.L_x_40:
[----:B------:R-:W2:Y:S02]  /*26b0*/  LDCU UR4, c[0x0][0xb30] ;  /* 0x00016600ff0477ac */ /* 0x000ea40008000800 */
[----:B--2---:R-:W-:-:S09]  /*26c0*/  UISETP.NE.AND UP0, UPT, UR4, 0x1, UPT ;  /* 0x000000010400788c */ /* 0x004fd2000bf05270 */
[----:B------:R-:W-:Y:S05]  /*26d0*/  BRA.U UP0, `(.L_x_41) ;  /* 0x0000000100447547 */ /* 0x000fea000b800000 */
[----:B------:R-:W2:Y:S01]  /*26e0*/  LDCU.128 UR8, c[0x0][0xb10] ;  /* 0x00016200ff0877ac */ /* 0x000ea20008000c00 */
[----:B------:R-:W3:Y:S01]  /*26f0*/  LDCU UR12, c[0x0][0xb0c] ;  /* 0x00016180ff0c77ac */ /* 0x000ee20008000800 */
[----:B------:R-:W4:Y:S01]  /*2700*/  LDCU UR13, c[0x0][0xb20] ;  /* 0x00016400ff0d77ac */ /* 0x000f220008000800 */
[----:B--2---:R-:W-:Y:S02]  /*2710*/  UIMAD.WIDE.U32 UR6, UR43, UR8, URZ ;  /* 0x000000082b0672a5 */ /* 0x004fe4000f8e00ff */
[----:B------:R-:W-:Y:S02]  /*2720*/  UIMAD.WIDE.U32 UR4, UR37, UR11, URZ ;  /* 0x0000000b250472a5 */ /* 0x000fe4000f8e00ff */
[----:B---3--:R-:W-:Y:S02]  /*2730*/  UISETP.NE.AND UP2, UPT, UR12, 0x1, UPT ;  /* 0x000000010c00788c */ /* 0x008fe4000bf45270 */
[----:B------:R-:W-:Y:S01]  /*2740*/  UISETP.NE.AND UP0, UPT, UR10, 0x1, UPT ;  /* 0x000000010a00788c */ /* 0x000fe2000bf05270 */
[----:B------:R-:W-:-:S02]  /*2750*/  UMOV UR6, UR7 ;  /* 0x0000000700067c82 */ /* 0x000fc40008000000 */
[----:B------:R-:W-:Y:S01]  /*2760*/  UMOV UR4, UR5 ;  /* 0x0000000500047c82 */ /* 0x000fe20008000000 */
[----:B------:R-:W-:Y:S02]  /*2770*/  USHF.R.U32.HI UR9, URZ, UR9, UR6 ;  /* 0x00000009ff097299 */ /* 0x000fe40008011606 */
[----:B----4-:R-:W-:Y:S02]  /*2780*/  USHF.R.U32.HI UR4, URZ, UR13, UR4 ;  /* 0x0000000dff047299 */ /* 0x010fe40008011604 */
[----:B------:R-:W-:Y:S02]  /*2790*/  USEL UR5, UR43, UR9, !UP2 ;  /* 0x000000092b057287 */ /* 0x000fe4000d000000 */
[----:B------:R-:W-:-:S04]  /*27a0*/  USEL UR4, UR37, UR4, !UP0 ;  /* 0x0000000425047287 */ /* 0x000fc8000c000000 */
[----:B------:R-:W-:Y:S02]  /*27b0*/  UIADD3 UR6, UPT, UPT, UR5, -UR4, URZ ;  /* 0x8000000405067290 */ /* 0x000fe4000fffe0ff */
[----:B------:R-:W-:Y:S02]  /*27c0*/  UIADD3 UR4, UPT, UPT, -UR5, UR4, URZ ;  /* 0x0000000405047290 */ /* 0x000fe4000fffe1ff */
[----:B------:R-:W-:Y:S02]  /*27d0*/  UIMAD UR37, UR6, UR10, UR37 ;  /* 0x0000000a062572a4 */ /* 0x000fe4000f8e0225 */
[----:B------:R-:W-:-:S12]  /*27e0*/  UIMAD UR43, UR4, UR12, UR43 ;  /* 0x0000000c042b72a4 */ /* 0x000fd8000f8e022b */
.L_x_41:
[----:B------:R-:W-:Y:S01]  /*27f0*/  VIADD R11, R11, 0x1 ;  /* 0x000000010b0b7836 */ /* 0x000fe20000000000 */
[----:B------:R-:W-:Y:S01]  /*2800*/  R2UR UR4, R82 ;  /* 0x00000000520472ca */ /* 0x000fe200000e0000 */
[----:B------:R-:W-:Y:S01]  /*2810*/  UIADD3 UR20, UPT, UPT, UR37, UR63, URZ ;  /* 0x0000003f25147290 */ /* 0x000fe2000fffe0ff */
[----:B------:R-:W-:Y:S02]  /*2820*/  PLOP3.LUT P1, PT, PT, PT, PT, 0x80, 0x8 ;  /* 0x000000000008781c */ /* 0x000fe40003f2f070 */
[----:B------:R-:W-:-:S04]  /*2830*/  ISETP.NE.AND P0, PT, R11, 0x2, PT ;  /* 0x000000020b00780c */ /* 0x000fc80003f05270 */
[----:B------:R-:W-:Y:S02]  /*2840*/  SEL R3, RZ, 0x1, P0 ;  /* 0x00000001ff037807 */ /* 0x000fe40000000000 */
[----:B------:R-:W-:Y:S02]  /*2850*/  SEL R11, R11, RZ, P0 ;  /* 0x000000ff0b0b7207 */ /* 0x000fe40000000000 */
[----:B------:R-:W-:Y:S01]  /*2860*/  LOP3.LUT R10, R10, R3, RZ, 0x3c, !PT ;  /* 0x000000030a0a7212 */ /* 0x000fe200078e3cff */
[----:B------:R-:W-:Y:S01]  /*2870*/  UIADD3 UR16, UPT, UPT, UR43, UR4, URZ ;  /* 0x000000042b107290 */ /* 0x000fe2000fffe0ff */
[----:B------:R-:W-:Y:S11]  /*2880*/  BRA.U UP1, `(.L_x_42) ;  /* 0xffffffed01d87547 */ /* 0x000ff6000b83ffff */
[----:B------:R-:W-:Y:S01]  /*2890*/  UIADD3 UR21, UPT, UPT, UR21, 0x18, URZ ;  /* 0x0000001815157890 */ /* 0x000fe2000fffe0ff */
[----:B------:R-:W-:-:S03]  /*28a0*/  SHF.L.U32 R3, R12, 0x1f, RZ ;  /* 0x0000001f0c037819 */ /* 0x000fc600000006ff */
[----:B------:R-:W-:-:S09]  /*28b0*/  ULEA UR4, UR23, UR21, 0x3 ;  /* 0x0000001517047291 */ /* 0x000fd2000f8e18ff */
[----:B------:R-:W2:Y:S02]  /*28c0*/  SYNCS.PHASECHK.TRANS64.TRYWAIT P0, [UR4], R3 ;  /* 0x00000003ff0075a7 */ /* 0x000ea40008001104 */
[----:B--2---:R-:W-:Y:S05]  /*28d0*/  @!P0 BRA `(.L_x_43) ;  /* 0x0000006c00c48947 */ /* 0x004fea0003800000 */
.L_x_142:
[----:B------:R-:W-:-:S04]  /*28e0*/  UIADD3 UR4, UPT, UPT, UR23, 0x1, URZ ;  /* 0x0000000117047890 */ /* 0x000fc8000fffe0ff */
[----:B------:R-:W-:-:S04]  /*28f0*/  UISETP.NE.AND UP0, UPT, UR4, 0x3, UPT ;  /* 0x000000030400788c */ /* 0x000fc8000bf05270 */
[----:B------:R-:W-:Y:S02]  /*2900*/  USEL UR6, URZ, 0x1, UP0 ;  /* 0x00000001ff067887 */ /* 0x000fe40008000000 */
[----:B------:R-:W-:-:S04]  /*2910*/  USEL UR4, UR4, URZ, UP0 ;  /* 0x000000ff04047287 */ /* 0x000fc80008000000 */
[----:B------:R-:W-:Y:S01]  /*2920*/  ULEA UR5, UR4, UR21, 0x3 ;  /* 0x0000001504057291 */ /* 0x000fe2000f8e18ff */
[----:B------:R-:W-:-:S04]  /*2930*/  LOP3.LUT R12, R12, UR6, RZ, 0x3c, !PT ;  /* 0x000000060c0c7c12 */ /* 0x000fc8000f8e3cff */
[----:B-1----:R-:W-:-:S04]  /*2940*/  SHF.L.U32 R3, R12, 0x1f, RZ ;  /* 0x0000001f0c037819 */ /* 0x002fc800000006ff */
[----:B------:R-:W1:Y:S02]  /*2950*/  SYNCS.PHASECHK.TRANS64.TRYWAIT P0, [UR5], R3 ;  /* 0x00000003ff0075a7 */ /* 0x000e640008001105 */
[----:B-1----:R-:W-:Y:S05]  /*2960*/  @!P0 BRA `(.L_x_44) ;  /* 0x0000006c00b88947 */ /* 0x002fea0003800000 */
.L_x_144:
[----:B------:R-:W-:-:S04]  /*2970*/  UIADD3 UR4, UPT, UPT, UR4, 0x1, URZ ;  /* 0x0000000104047890 */ /* 0x000fc8000fffe0ff */
[----:B------:R-:W-:-:S04]  /*2980*/  UISETP.NE.AND UP0, UPT, UR4, 0x3, UPT ;  /* 0x000000030400788c */ /* 0x000fc8000bf05270 */
[----:B------:R-:W-:Y:S02]  /*2990*/  USEL UR5, URZ, 0x1, UP0 ;  /* 0x00000001ff057887 */ /* 0x000fe40008000000 */
[----:B------:R-:W-:-:S04]  /*29a0*/  USEL UR4, UR4, URZ, UP0 ;  /* 0x000000ff04047287 */ /* 0x000fc80008000000 */
[----:B------:R-:W-:Y:S01]  /*29b0*/  ULEA UR4, UR4, UR21, 0x3 ;  /* 0x0000001504047291 */ /* 0x000fe2000f8e18ff */
[----:B-1----:R-:W-:-:S04]  /*29c0*/  LOP3.LUT R3, R12, UR5, RZ, 0x3c, !PT ;  /* 0x000000050c037c12 */ /* 0x002fc8000f8e3cff */
[----:B------:R-:W-:Y:S01]  /*29d0*/  SHF.L.U32 R3, R3, 0x1f, RZ ;  /* 0x0000001f03037819 */ /* 0x000fe200000006ff */
[----:B------:R-:W-:-:S07]  /*29e0*/  IMAD.U32 R0, RZ, RZ, UR4 ;  /* 0x00000004ff007e24 */ /* 0x000fce000f8e00ff */
.L_x_45:
[----:B-1----:R1:W2:Y:S02]  /*29f0*/  SYNCS.PHASECHK.TRANS64.TRYWAIT P0, [R0+URZ], R3 ;  /* 0x00000003000075a7 */ /* 0x0022a400080011ff */
[----:B--2---:R-:W-:Y:S05]  /*2a00*/  @!P0 NANOSLEEP.SYNCS 0x989680 ;  /* 0x009896800000895d */ /* 0x004fea0003900000 */
[----:B------:R-:W2:Y:S02]  /*2a10*/  @!P0 SYNCS.PHASECHK.TRANS64 P0, [R0+URZ], R3 ;  /* 0x00000003000085a7 */ /* 0x000ea400080010ff */
[----:B--2---:R-:W-:Y:S05]  /*2a20*/  @P0 EXIT ;  /* 0x000000000000094d */ /* 0x004fea0003800000 */
[----:B------:R-:W-:Y:S05]  /*2a30*/  BRA `(.L_x_45) ;  /* 0xfffffffc00ec7947 */ /* 0x000fea000383ffff */
.L_x_22:
[----:B------:R-:W-:-:S04]  /*2a40*/  UISETP.NE.AND UP0, UPT, UR47, URZ, UPT ;  /* 0x000000ff2f00728c */ /* 0x000fc8000bf05270 */
[----:B------:R-:W-:-:S09]  /*2a50*/  UISETP.NE.OR UP0, UPT, UR17, 0x1, UP0 ;  /* 0x000000011100788c */ /* 0x000fd20008705670 */
[----:B------:R-:W-:Y:S05]  /*2a60*/  BRA.U UP0, `(.L_x_46) ;  /* 0x0000000500487547 */ /* 0x000fea000b800000 */
[----:B------:R-:W-:Y:S01]  /*2a70*/  ISETP.GE.U32.AND P2, PT, R0, 0x2, PT ;  /* 0x000000020000780c */ /* 0x000fe20003f46070 */
[----:B------:R-:W-:Y:S01]  /*2a80*/  IMAD.MOV.U32 R12, RZ, RZ, 0x1 ;  /* 0x00000001ff0c7424 */ /* 0x000fe200078e00ff */
[----:B------:R-:W-:Y:S02]  /*2a90*/  CS2R R10, SRZ ;  /* 0x00000000000a7805 */ /* 0x000fe4000001ff00 */
[----:B------:R-:W-:Y:S01]  /*2aa0*/  CS2R R8, SRZ ;  /* 0x0000000000087805 */ /* 0x000fe2000001ff00 */
[----:B------:R-:W-:Y:S01]  /*2ab0*/  UMOV UR6, 0x400 ;  /* 0x0000040000067882 */ /* 0x000fe20000000000 */
[----:B------:R-:W-:Y:S01]  /*2ac0*/  UMOV UR5, URZ ;  /* 0x000000ff00057c82 */ /* 0x000fe20008000000 */
[----:B------:R-:W-:-:S12]  /*2ad0*/  ULEA UR6, UR47, UR6, 0x18 ;  /* 0x000000062f067291 */ /* 0x000fd8000f8ec0ff */
.L_x_50:
[----:B------:R-:W-:Y:S02]  /*2ae0*/  LEA R2, R8, UR6, 0x3 ;  /* 0x0000000608027c11 */ /* 0x000fe4000f8e18ff */
[----:B------:R-:W-:-:S03]  /*2af0*/  SHF.L.U32 R5, R9, 0x1f, RZ ;  /* 0x0000001f09057819 */ /* 0x000fc600000006ff */
[----:B------:R-:W-:Y:S01]  /*2b00*/  VIADD R4, R2, 0xf0 ;  /* 0x000000f002047836 */ /* 0x000fe20000000000 */
[----:B------:R-:W1:Y:S02]  /*2b10*/  SYNCS.PHASECHK.TRANS64.TRYWAIT P0, [R2+URZ+0xe0], R5 ;  /* 0x0000e005020075a7 */ /* 0x000e6400080011ff */
[----:B-1----:R-:W-:Y:S05]  /*2b20*/  @!P0 BRA `(.L_x_47) ;  /* 0x0000006c00608947 */ /* 0x002fea0003800000 */
.L_x_145:
[----:B------:R-:W-:Y:S01]  /*2b30*/  ULEA UR4, UR5, UR6, 0x3 ;  /* 0x0000000605047291 */ /* 0x000fe2000f8e18ff */
[----:B------:R-:W-:Y:S02]  /*2b40*/  PRMT R4, RZ, 0x654, R4 ;  /* 0x00000654ff047816 */ /* 0x000fe40000000004 */
[----:B-1----:R-:W-:Y:S01]  /*2b50*/  SHF.L.U32 R5, R12, 0x1f, RZ ;  /* 0x0000001f0c057819 */ /* 0x002fe200000006ff */
[----:B------:R-:W-:Y:S01]  /*2b60*/  UIADD3 UR7, UPT, UPT, UR4, 0x80, URZ ;  /* 0x0000008004077890 */ /* 0x000fe2000fffe0ff */
[----:B------:R1:W-:Y:S05]  /*2b70*/  SYNCS.ARRIVE.TRANS64.RED.A1T0 RZ, [R4+URZ], RZ ;  /* 0x000000ff04ff79a7 */ /* 0x0003ea00081004ff */
[----:B------:R-:W-:Y:S01]  /*2b80*/  IMAD.U32 R7, RZ, RZ, UR7 ;  /* 0x00000007ff077e24 */ /* 0x000fe2000f8e00ff */
[----:B------:R-:W2:Y:S04]  /*2b90*/  SYNCS.PHASECHK.TRANS64.TRYWAIT P0, [UR4+0x90], R5 ;  /* 0x00009005ff0075a7 */ /* 0x000ea80008001104 */
[----:B------:R-:W-:Y:S01]  /*2ba0*/  PRMT R6, R0, 0x654, R7 ;  /* 0x0000065400067816 */ /* 0x000fe20000000007 */
[----:B-1----:R-:W-:Y:S01]  /*2bb0*/  @!P2 IMAD.MOV.U32 R4, RZ, RZ, 0x10 ;  /* 0x00000010ff04a424 */ /* 0x002fe200078e00ff */
[----:B--2---:R-:W-:Y:S06]  /*2bc0*/  @!P0 BRA `(.L_x_48) ;  /* 0x0000006c004c8947 */ /* 0x004fec0003800000 */
.L_x_147:
[----:B------:R-:W-:Y:S01]  /*2bd0*/  ULEA UR8, UR5, UR6, 0x4 ;  /* 0x0000000605087291 */ /* 0x000fe2000f8e20ff */
[----:B------:R-:W-:Y:S01]  /*2be0*/  SEL R3, R6, R3, !P2 ;  /* 0x0000000306037207 */ /* 0x000fe20005000000 */
[----:B------:R-:W-:Y:S01]  /*2bf0*/  UIADD3 UR9, UPT, UPT, UR4, 0x80, URZ ;  /* 0x0000008004097890 */ /* 0x000fe2000fffe0ff */
[----:B-1----:R-:W-:Y:S01]  /*2c00*/  LEA R2, R11, UR6, 0x3 ;  /* 0x000000060b027c11 */ /* 0x002fe2000f8e18ff */
[----:B------:R-:W-:Y:S01]  /*2c10*/  UIADD3 UR8, UPT, UPT, UR8, 0x110, URZ ;  /* 0x0000011008087890 */ /* 0x000fe2000fffe0ff */
[----:B------:R-:W-:Y:S01]  /*2c20*/  SHF.L.U32 R5, R10, 0x1f, RZ ;  /* 0x0000001f0a057819 */ /* 0x000fe200000006ff */
[----:B------:R1:W-:Y:S01]  /*2c30*/  @!P2 SYNCS.ARRIVE.TRANS64.RED RZ, [R3+URZ], R4 ;  /* 0x0000000403ffa9a7 */ /* 0x0003e200080004ff */
[----:B------:R-:W-:Y:S01]  /*2c40*/  UIADD3 UR4, UPT, UPT, UR5, 0x1, URZ ;  /* 0x0000000105047890 */ /* 0x000fe2000fffe0ff */
[----:B------:R-:W-:-:S03]  /*2c50*/  VIADD R8, R8, 0x1 ;  /* 0x0000000108087836 */ /* 0x000fc60000000000 */
[----:B------:R-:W-:Y:S02]  /*2c60*/  UISETP.NE.AND UP0, UPT, UR4, 0x2, UPT ;  /* 0x000000020400788c */ /* 0x000fe4000bf05270 */
[----:B------:R-:W-:Y:S06]  /*2c70*/  UGETNEXTWORKID.BROADCAST [UR8], [UR9] ;  /* 0x00000000080073ca */ /* 0x000fec0008000100 */
[----:B------:R-:W-:Y:S01]  /*2c80*/  USEL UR7, URZ, 0x1, UP0 ;  /* 0x00000001ff077887 */ /* 0x000fe20008000000 */
[----:B------:R-:W-:Y:S01]  /*2c90*/  ISETP.NE.AND P0, PT, R8, 0x2, PT ;  /* 0x000000020800780c */ /* 0x000fe20003f05270 */
[----:B------:R-:W-:Y:S01]  /*2ca0*/  USEL UR5, UR4, URZ, UP0 ;  /* 0x000000ff04057287 */ /* 0x000fe20008000000 */
[----:B------:R-:W2:Y:S03]  /*2cb0*/  SYNCS.PHASECHK.TRANS64.TRYWAIT P1, [R2+URZ+0x80], R5 ;  /* 0x00008005020075a7 */ /* 0x000ea600080211ff */
[----:B------:R-:W-:Y:S01]  /*2cc0*/  LOP3.LUT R12, R12, UR7, RZ, 0x3c, !PT ;  /* 0x000000070c0c7c12 */ /* 0x000fe2000f8e3cff */
[----:B-12---:R-:W-:Y:S07]  /*2cd0*/  @!P1 BRA `(.L_x_49) ;  /* 0x0000006c00209947 */ /* 0x006fee0003800000 */
.L_x_148:
[C---:B------:R-:W-:Y:S01]  /*2ce0*/  LEA R4, R11.reuse, UR6, 0x4 ;  /* 0x000000060b047c11 */ /* 0x040fe2000f8e20ff */
[----:B-1----:R-:W-:Y:S01]  /*2cf0*/  VIADD R2, R2, 0x90 ;  /* 0x0000009002027836 */ /* 0x002fe20000000000 */
[----:B------:R-:W-:Y:S01]  /*2d00*/  SEL R8, R8, RZ, P0 ;  /* 0x000000ff08087207 */ /* 0x000fe20000000000 */
[----:B------:R-:W-:-:S03]  /*2d10*/  VIADD R11, R11, 0x1 ;  /* 0x000000010b0b7836 */ /* 0x000fc60000000000 */
[----:B------:R-:W1:Y:S01]  /*2d20*/  LDS.128 R4, [R4+0x110] ;  /* 0x0001100004047984 */ /* 0x000e620000000c00 */
[----:B------:R-:W-:Y:S02]  /*2d30*/  PRMT R2, RZ, 0x654, R2 ;  /* 0x00000654ff027816 */ /* 0x000fe40000000002 */
[C---:B------:R-:W-:Y:S01]  /*2d40*/  ISETP.NE.AND P1, PT, R11.reuse, 0x2, PT ;  /* 0x000000020b00780c */ /* 0x040fe20003f25270 */
[----:B------:R-:W-:Y:S01]  /*2d50*/  @!PT LDS RZ, [RZ] ;  /* 0x00000000fffff984 */ /* 0x000fe20000000800 */
[----:B------:R-:W-:Y:S01]  /*2d60*/  @!PT LDS RZ, [RZ] ;  /* 0x00000000fffff984 */ /* 0x000fe20000000800 */
[----:B------:R-:W-:Y:S01]  /*2d70*/  @!PT LDS RZ, [RZ] ;  /* 0x00000000fffff984 */ /* 0x000fe20000000800 */
[----:B------:R-:W-:Y:S01]  /*2d80*/  @!PT LDS RZ, [RZ] ;  /* 0x00000000fffff984 */ /* 0x000fe20000000800 */
[----:B------:R2:W-:Y:S06]  /*2d90*/  MEMBAR.ALL.CTA ;  /* 0x0000000000007992 */ /* 0x0005ec0000008000 */
[----:B--2---:R-:W2:Y:S01]  /*2da0*/  FENCE.VIEW.ASYNC.S ;  /* 0x00000000000073c6 */ /* 0x004ea20000000000 */
[----:B------:R-:W-:Y:S01]  /*2db0*/  SEL R11, R11, RZ, P1 ;  /* 0x000000ff0b0b7207 */ /* 0x000fe20000800000 */
[----:B--2---:R2:W-:Y:S01]  /*2dc0*/  SYNCS.ARRIVE.TRANS64.RED.A1T0 RZ, [R2+URZ], RZ ;  /* 0x000000ff02ff79a7 */ /* 0x0045e200081004ff */
[----:B-1----:R-:W-:-:S02]  /*2dd0*/  LOP3.LUT P3, RZ, R6, 0x1, RZ, 0xc0, !PT ;  /* 0x0000000106ff7812 */ /* 0x002fc4000786c0ff */
[----:B------:R-:W-:-:S04]  /*2de0*/  SEL R5, RZ, 0x1, P1 ;  /* 0x00000001ff057807 */ /* 0x000fc80000800000 */
[----:B------:R-:W-:Y:S02]  /*2df0*/  LOP3.LUT R10, R10, R5, RZ, 0x3c, !PT ;  /* 0x000000050a0a7212 */ /* 0x000fe400078e3cff */
[----:B--2---:R-:W-:-:S04]  /*2e00*/  SEL R2, RZ, 0x1, P0 ;  /* 0x00000001ff027807 */ /* 0x004fc80000000000 */
[----:B------:R-:W-:Y:S01]  /*2e10*/  LOP3.LUT R9, R9, R2, RZ, 0x3c, !PT ;  /* 0x0000000209097212 */ /* 0x000fe200078e3cff */
[----:B------:R-:W-:Y:S06]  /*2e20*/  @P3 BRA `(.L_x_50) ;  /* 0xfffffffc002c3947 */ /* 0x000fec000383ffff */
[----:B------:R-:W-:Y:S01]  /*2e30*/  ULEA UR4, UR5, UR6, 0x3 ;  /* 0x0000000605047291 */ /* 0x000fe2000f8e18ff */
[----:B------:R-:W-:-:S08]  /*2e40*/  SHF.L.U32 R3, R12, 0x1f, RZ ;  /* 0x0000001f0c037819 */ /* 0x000fd000000006ff */
[----:B------:R-:W1:Y:S02]  /*2e50*/  SYNCS.PHASECHK.TRANS64 P0, [UR4+0x90], R3 ;  /* 0x00009003ff0075a7 */ /* 0x000e640008001004 */
[----:B-1----:R-:W-:Y:S05]  /*2e60*/  @P0 BRA `(.L_x_51) ;  /* 0x0000000000080947 */ /* 0x002fea0003800000 */
[----:B------:R-:W1:Y:S02]  /*2e70*/  SYNCS.PHASECHK.TRANS64.TRYWAIT P0, [UR4+0x90], R3 ;  /* 0x00009003ff0075a7 */ /* 0x000e640008001104 */
[----:B-1----:R-:W-:Y:S05]  /*2e80*/  @!P0 BRA `(.L_x_52) ;  /* 0x0000006800c88947 */ /* 0x002fea0003800000 */
.L_x_51:
[----:B------:R-:W-:-:S04]  /*2e90*/  UIADD3 UR7, UPT, UPT, UR5, 0x1, URZ ;  /* 0x0000000105077890 */ /* 0x000fc8000fffe0ff */
[----:B------:R-:W-:-:S04]  /*2ea0*/  UISETP.NE.AND UP0, UPT, UR7, 0x2, UPT ;  /* 0x000000020700788c */ /* 0x000fc8000bf05270 */
[----:B------:R-:W-:Y:S02]  /*2eb0*/  USEL UR8, URZ, 0x1, UP0 ;  /* 0x00000001ff087887 */ /* 0x000fe40008000000 */
[----:B------:R-:W-:-:S04]  /*2ec0*/  USEL UR7, UR7, URZ, UP0 ;  /* 0x000000ff07077287 */ /* 0x000fc80008000000 */
[----:B------:R-:W-:Y:S01]  /*2ed0*/  ULEA UR7, UR7, UR6, 0x3 ;  /* 0x0000000607077291 */ /* 0x000fe2000f8e18ff */
[----:B-1----:R-:W-:-:S04]  /*2ee0*/  LOP3.LUT R3, R12, UR8, RZ, 0x3c, !PT ;  /* 0x000000080c037c12 */ /* 0x002fc8000f8e3cff */
[----:B------:R-:W-:-:S04]  /*2ef0*/  SHF.L.U32 R0, R3, 0x1f, RZ ;  /* 0x0000001f03007819 */ /* 0x000fc800000006ff */
[----:B------:R-:W1:Y:S02]  /*2f00*/  SYNCS.PHASECHK.TRANS64 P0, [UR7+0x90], R0 ;  /* 0x00009000ff0075a7 */ /* 0x000e640008001007 */
[----:B-1----:R-:W-:Y:S05]  /*2f10*/  @P0 EXIT ;  /* 0x000000000000094d */ /* 0x002fea0003800000 */
[----:B------:R-:W-:Y:S02]  /*2f20*/  SHF.L.U32 R3, R3, 0x1f, RZ ;  /* 0x0000001f03037819 */ /* 0x000fe400000006ff */
[----:B------:R-:W-:-:S07]  /*2f30*/  MOV R0, UR7 ;  /* 0x0000000700007c02 */ /* 0x000fce0008000f00 */
.L_x_53:
[----:B-1----:R1:W2:Y:S02]  /*2f40*/  SYNCS.PHASECHK.TRANS64.TRYWAIT P0, [R0+URZ+0x90], R3 ;  /* 0x00009003000075a7 */ /* 0x0022a400080011ff */
[----:B--2---:R-:W-:Y:S05]  /*2f50*/  @!P0 NANOSLEEP.SYNCS 0x989680 ;  /* 0x009896800000895d */ /* 0x004fea0003900000 */
[----:B------:R-:W2:Y:S02]  /*2f60*/  @!P0 SYNCS.PHASECHK.TRANS64 P0, [R0+URZ+0x90], R3 ;  /* 0x00009003000085a7 */ /* 0x000ea400080010ff */
[----:B--2---:R-:W-:Y:S05]  /*2f70*/  @P0 EXIT ;  /* 0x000000000000094d */ /* 0x004fea0003800000 */
[----:B------:R-:W-:Y:S05]  /*2f80*/  BRA `(.L_x_53) ;  /* 0xfffffffc00ec7947 */ /* 0x000fea000383ffff */
.L_x_46:
[----:B------:R-:W-:Y:S05]  /*2f90*/  BRA.U UP4, `(.L_x_54) ;  /* 0x00000011042c7547 */ /* 0x000fea000b800000 */
[----:B------:R-:W-:Y:S01]  /*2fa0*/  UMOV UR4, 0x40 ;  /* 0x0000004000047882 */ /* 0x000fe20000000000 */
[----:B------:R-:W-:Y:S01]  /*2fb0*/  NOP ;  /* 0x0000000000007918 */ /* 0x000fe20000000000 */
[----:B------:R-:W-:Y:S01]  /*2fc0*/  ULEA UR5, UR47, UR4, 0x18 ;  /* 0x000000042f057291 */ /* 0x000fe2000f8ec0ff */
[----:B------:R-:W-:Y:S02]  /*2fd0*/  UMOV UR6, 0x400 ;  /* 0x0000040000067882 */ /* 0x000fe40000000000 */
[----:B------:R-:W-:-:S06]  /*2fe0*/  ULEA UR6, UR47, UR6, 0x18 ;  /* 0x000000062f067291 */ /* 0x000fcc000f8ec0ff */
[----:B------:R-:W1:Y:S02]  /*2ff0*/  LDS.U8 R0, [UR5+0x1c] ;  /* 0x00001c05ff007984 */ /* 0x000e640008000000 */
[----:B-1----:R-:W-:-:S13]  /*3000*/  ISETP.NE.AND P0, PT, R0, RZ, PT ;  /* 0x000000ff0000720c */ /* 0x002fda0003f05270 */
[----:B------:R-:W-:Y:S05]  /*3010*/  @P0 BRA `(.L_x_55) ;  /* 0x0000000000580947 */ /* 0x000fea0003800000 */
[----:B------:R-:W-:-:S13]  /*3020*/  ELECT P0, URZ, PT ;  /* 0x0000000000ff782f */ /* 0x000fda0003800000 */
[----:B------:R-:W-:Y:S05]  /*3030*/  @!P0 BRA `(.L_x_56) ;  /* 0x0000000000608947 */ /* 0x000fea0003800000 */
[----:B------:R-:W-:Y:S01]  /*3040*/  UMOV UR4, 0x10 ;  /* 0x0000001000047882 */ /* 0x000fe20000000000 */
[----:B------:R-:W-:Y:S01]  /*3050*/  HFMA2 R0, -RZ, RZ, 0, 5.9604644775390625e-08 ;  /* 0x00000001ff007431 */ /* 0x000fe200000001ff */
[----:B------:R-:W-:-:S03]  /*3060*/  MOV R3, 0xffff ;  /* 0x0000ffff00037802 */ /* 0x000fc60000000f00 */
[----:B------:R-:W-:Y:S04]  /*3070*/  DEPBAR.LE SB1, 0x36 ;  /* 0x00009d800000791a */ /* 0x000fe80000000000 */
[----:B------:R-:W1:Y:S02]  /*3080*/  UTCATOMSWS.FIND_AND_SET.ALIGN UP0, UR4, UR4 ;  /* 0x00000004000475e3 */ /* 0x000e640008000800 */
[----:B-1----:R-:W-:Y:S01]  /*3090*/  MOV R4, UR4 ;  /* 0x0000000400047c02 */ /* 0x002fe20008000f00 */
[----:B------:R-:W-:Y:S06]  /*30a0*/  BRA.U UP0, `(.L_x_57) ;  /* 0x0000000100187547 */ /* 0x000fec000b800000 */
.L_x_58:
[----:B------:R-:W-:Y:S05]  /*30b0*/  NANOSLEEP 0x64 ;  /* 0x000000640000795d */ /* 0x000fea0003800000 */
[----:B------:R-:W-:-:S05]  /*30c0*/  UMOV UR4, 0x10 ;  /* 0x0000001000047882 */ /* 0x000fca0000000000 */
[----:B------:R-:W-:Y:S04]  /*30d0*/  DEPBAR.LE SB1, 0x36 ;  /* 0x00009d800000791a */ /* 0x000fe80000000000 */
[----:B------:R-:W1:Y:S02]  /*30e0*/  UTCATOMSWS.FIND_AND_SET.ALIGN UP0, UR4, UR4 ;  /* 0x00000004000475e3 */ /* 0x000e640008000800 */
[----:B-1----:R-:W-:Y:S01]  /*30f0*/  MOV R4, UR4 ;  /* 0x0000000400047c02 */ /* 0x002fe20008000f00 */
[----:B------:R-:W-:Y:S05]  /*3100*/  BRA.U !UP0, `(.L_x_58) ;  /* 0xfffffffd08e87547 */ /* 0x000fea000b83ffff */
.L_x_57:
[-C--:B------:R-:W-:Y:S02]  /*3110*/  SHF.L.U32 R3, R3, R4.reuse, RZ ;  /* 0x0000000403037219 */ /* 0x080fe400000006ff */
[----:B------:R-:W-:Y:S01]  /*3120*/  SHF.L.U32 R0, R0, R4, RZ ;  /* 0x0000000400007219 */ /* 0x000fe200000006ff */
[----:B------:R-:W-:Y:S02]  /*3130*/  IMAD.SHL.U32 R4, R4, 0x20, RZ ;  /* 0x0000002004047824 */ /* 0x000fe400078e00ff */
[----:B------:R1:W-:Y:S04]  /*3140*/  ATOMS.OR RZ, [UR5+0x14], R3 ;  /* 0x00001403ffff798c */ /* 0x0003e8000b000005 */
[----:B------:R1:W-:Y:S04]  /*3150*/  ATOMS.OR RZ, [UR5+0x18], R0 ;  /* 0x00001800ffff798c */ /* 0x0003e8000b000005 */
[----:B------:R1:W-:Y:S01]  /*3160*/  STS [UR6+0x130], R4 ;  /* 0x00013004ff007988 */ /* 0x0003e20008000806 */
[----:B------:R-:W-:Y:S05]  /*3170*/  BRA `(.L_x_56) ;  /* 0x0000000000107947 */ /* 0x000fea0003800000 */
.L_x_55:
[----:B------:R-:W-:Y:S02]  /*3180*/  MOV R0, 0xffffffff ;  /* 0xffffffff00007802 */ /* 0x000fe40000000f00 */
[----:B------:R-:W-:-:S03]  /*3190*/  MOV R4, 0x31c0 ;  /* 0x000031c000047802 */ /* 0x000fc60000000f00 */
[----:B------:R1:W-:Y:S04]  /*31a0*/  STS [UR6+0x130], R0 ;  /* 0x00013000ff007988 */ /* 0x0003e80008000806 */
[----:B-1---5:R-:W-:Y:S05]  /*31b0*/  CALL.REL.NOINC `($__internal_1_$__cuda_sm10x_tcgen05_guardrail_trap_phase_invalid_during_alloc) ;  /* 0x0000007000147944 */ /* 0x022fea0003c00000 */
.L_x_56:
[----:B------:R-:W-:Y:S05]  /*31c0*/  WARPSYNC.ALL ;  /* 0x0000000000007948 */ /* 0x000fea0003800000 */
[----:B------:R-:W2:Y:S01]  /*31d0*/  S2UR UR4, SR_CgaCtaId ;  /* 0x00000000000479c3 */ /* 0x000ea20000008800 */
[----:B------:R-:W-:Y:S01]  /*31e0*/  UMOV UR41, 0x400 ;  /* 0x0000040000297882 */ /* 0x000fe20000000000 */
[----:B------:R-:W-:-:S06]  /*31f0*/  NOP ;  /* 0x0000000000007918 */ /* 0x000fcc0000000000 */
[----:B------:R-:W-:Y:S06]  /*3200*/  BAR.ARV 0x6, 0xa0 ;  /* 0x0182800000007b1d */ /* 0x000fec0000002000 */
[----:B------:R-:W3:Y:S01]  /*3210*/  LDCU UR6, c[0x0][0x38c] ;  /* 0x00007180ff0677ac */ /* 0x000ee20008000800 */
[----:B------:R-:W-:Y:S01]  /*3220*/  LOP3.LUT R2, R2, 0xffff, RZ, 0xc0, !PT ;  /* 0x0000ffff02027812 */ /* 0x000fe200078ec0ff */
[----:B------:R-:W-:Y:S01]  /*3230*/  IMAD.MOV.U32 R11, RZ, RZ, 0x1 ;  /* 0x00000001ff0b7424 */ /* 0x000fe200078e00ff */
[----:B------:R-:W-:Y:S01]  /*3240*/  CS2R R8, SRZ ;  /* 0x0000000000087805 */ /* 0x000fe2000001ff00 */
[----:B------:R-:W4:Y:S01]  /*3250*/  LDCU UR7, c[0x0][0x38c] ;  /* 0x00007180ff0777ac */ /* 0x000f220008000800 */
[----:B------:R-:W-:Y:S01]  /*3260*/  R2UR UR42, R2 ;  /* 0x00000000022a72ca */ /* 0x000fe200000e0000 */
[----:B------:R-:W-:Y:S01]  /*3270*/  IMAD.MOV.U32 R10, RZ, RZ, RZ ;  /* 0x000000ffff0a7224 */ /* 0x000fe200078e00ff */
[----:B------:R-:W-:Y:S01]  /*3280*/  UMOV UR46, URZ ;  /* 0x000000ff002e7c82 */ /* 0x000fe20008000000 */
[----:B------:R-:W-:Y:S01]  /*3290*/  UMOV UR39, URZ ;  /* 0x000000ff00277c82 */ /* 0x000fe20008000000 */
[----:B--2---:R-:W-:Y:S01]  /*32a0*/  ULEA UR41, UR4, UR41, 0x18 ;  /* 0x0000002904297291 */ /* 0x004fe2000f8ec0ff */
[----:B------:R-:W-:Y:S01]  /*32b0*/  UMOV UR62, 0x0 ;  /* 0x00000000003e7882 */ /* 0x000fe20000000000 */
[----:B------:R-:W-:-:S02]  /*32c0*/  UMOV UR63, 0x8200490 ;  /* 0x08200490003f7882 */ /* 0x000fc40000000000 */
[----:B------:R-:W-:Y:S02]  /*32d0*/  UIADD3 UR5, UPT, UPT, UR41, 0x8400, URZ ;  /* 0x0000840029057890 */ /* 0x000fe4000fffe0ff */
[----:B------:R-:W-:Y:S02]  /*32e0*/  UIADD3 UR4, UPT, UPT, UR41, 0x20400, URZ ;  /* 0x0002040029047890 */ /* 0x000fe4000fffe0ff */
[----:B---3--:R-:W-:Y:S01]  /*32f0*/  UIADD3 UR6, UPT, UPT, UR6, 0x7f, URZ ;  /* 0x0000007f06067890 */ /* 0x008fe2000fffe0ff */
[----:B-1----:R-:W1:Y:S01]  /*3300*/  LDS R0, [UR41+0x130] ;  /* 0x00013029ff007984 */ /* 0x002e620008000800 */
[----:B------:R-:W-:Y:S02]  /*3310*/  USHF.R.U32.HI UR5, URZ, 0x4, UR5 ;  /* 0x00000004ff057899 */ /* 0x000fe40008011605 */
[----:B------:R-:W-:Y:S02]  /*3320*/  USHF.R.S32.HI UR47, URZ, 0x1f, UR6 ;  /* 0x0000001fff2f7899 */ /* 0x000fe40008011406 */
[----:B------:R-:W-:-:S02]  /*3330*/  USHF.R.U32.HI UR4, URZ, 0x4, UR4 ;  /* 0x00000004ff047899 */ /* 0x000fc40008011604 */
[----:B------:R-:W-:Y:S02]  /*3340*/  ULEA.HI UR47, UR47, UR6, URZ, 0x7 ;  /* 0x000000062f2f7291 */ /* 0x000fe4000f8f38ff */
[----:B------:R-:W-:Y:S02]  /*3350*/  ULOP3.LUT UR5, UR5, 0x3fff, URZ, 0xc0, !UPT ;  /* 0x00003fff05057892 */ /* 0x000fe4000f8ec0ff */
[----:B------:R-:W-:Y:S02]  /*3360*/  USHF.R.S32.HI UR47, URZ, 0x7, UR47 ;  /* 0x00000007ff2f7899 */ /* 0x000fe4000801142f */
[----:B------:R-:W-:Y:S02]  /*3370*/  ULOP3.LUT UR4, UR4, 0x3fff, URZ, 0xc0, !UPT ;  /* 0x00003fff04047892 */ /* 0x000fe4000f8ec0ff */
[----:B------:R-:W-:Y:S01]  /*3380*/  UISETP.LT.AND UP0, UPT, UR47, 0x1, UPT ;  /* 0x000000012f00788c */ /* 0x000fe2000bf01270 */
[----:B------:R-:W-:Y:S01]  /*3390*/  UMOV UR60, 0x0 ;  /* 0x00000000003c7882 */ /* 0x000fe20000000000 */
[----:B------:R-:W-:-:S02]  /*33a0*/  UMOV UR61, 0x8200490 ;  /* 0x08200490003d7882 */ /* 0x000fc40000000000 */
[----:B------:R-:W-:Y:S01]  /*33b0*/  USEL UR64, UR47, 0x1, !UP0 ;  /* 0x000000012f407887 */ /* 0x000fe2000c000000 */
[----:B------:R-:W-:Y:S01]  /*33c0*/  UMOV UR58, 0x0 ;  /* 0x00000000003a7882 */ /* 0x000fe20000000000 */
[----:B------:R-:W-:Y:S01]  /*33d0*/  UMOV UR59, 0x8200490 ;  /* 0x08200490003b7882 */ /* 0x000fe20000000000 */
[----:B------:R-:W-:Y:S01]  /*33e0*/  UMOV UR56, 0x0 ;  /* 0x0000000000387882 */ /* 0x000fe20000000000 */
[----:B------:R-:W-:Y:S01]  /*33f0*/  UMOV UR57, 0x8200490 ;  /* 0x0820049000397882 */ /* 0x000fe20000000000 */
[----:B------:R-:W-:Y:S01]  /*3400*/  UMOV UR54, 0x0 ;  /* 0x0000000000367882 */ /* 0x000fe20000000000 */
[----:B------:R-:W-:Y:S01]  /*3410*/  UMOV UR55, 0x8200490 ;  /* 0x0820049000377882 */ /* 0x000fe20000000000 */
[----:B------:R-:W-:Y:S01]  /*3420*/  UMOV UR52, 0x0 ;  /* 0x0000000000347882 */ /* 0x000fe20000000000 */
[----:B------:R-:W-:Y:S01]  /*3430*/  UMOV UR53, 0x8200490 ;  /* 0x0820049000357882 */ /* 0x000fe20000000000 */
[----:B------:R-:W-:Y:S02]  /*3440*/  ULOP3.LUT UR43, UR5, 0x10000, URZ, 0xfc, !UPT ;  /* 0x00010000052b7892 */ /* 0x000fe4000f8efcff */
[----:B------:R-:W-:-:S02]  /*3450*/  ULOP3.LUT UR44, UR4, 0x10000, URZ, 0xfc, !UPT ;  /* 0x00010000042c7892 */ /* 0x000fc4000f8efcff */
[----:B------:R-:W-:Y:S02]  /*3460*/  UIADD3 UR64, UPT, UPT, -UR64, URZ, URZ ;  /* 0x000000ff40407290 */ /* 0x000fe4000fffe1ff */
[----:B----4-:R-:W-:Y:S01]  /*3470*/  UISETP.GE.AND UP4, UPT, UR7, 0x1, UPT ;  /* 0x000000010700788c */ /* 0x010fe2000bf86270 */
[----:B------:R-:W-:Y:S01]  /*3480*/  UMOV UR50, 0x0 ;  /* 0x0000000000327882 */ /* 0x000fe20000000000 */
[----:B------:R-:W-:Y:S01]  /*3490*/  UMOV UR51, 0x8200490 ;  /* 0x0820049000337882 */ /* 0x000fe20000000000 */
[----:B------:R-:W-:Y:S01]  /*34a0*/  UMOV UR48, 0x0 ;  /* 0x0000000000307882 */ /* 0x000fe20000000000 */
[----:B-1----:R-:W-:Y:S01]  /*34b0*/  R2UR UR65, R0 ;  /* 0x00000000004172ca */ /* 0x002fe200000e0000 */
[----:B------:R-:W-:-:S14]  /*34c0*/  UMOV UR49, 0x8200490 ;  /* 0x0820049000317882 */ /* 0x000fdc0000000000 */
.L_x_65:
[----:B------:R-:W-:Y:S02]  /*34d0*/  LEA R0, R10, UR41, 0x3 ;  /* 0x000000290a007c11 */ /* 0x000fe4000f8e18ff */
[----:B------:R-:W-:Y:S02]  /*34e0*/  SHF.L.U32 R5, R9, 0x1f, RZ ;  /* 0x0000001f09057819 */ /* 0x000fe400000006ff */
[----:B------:R-:W-:Y:S01]  /*34f0*/  PLOP3.LUT P0, PT, PT, PT, UP4, 0x80, 0x8 ;  /* 0x000000000008781c */ /* 0x000fe20003f0f048 */
[----:B------:R-:W-:Y:S01]  /*3500*/  VIADD R3, R0, 0x90 ;  /* 0x0000009000037836 */ /* 0x000fe20000000000 */
[----:B-1----:R-:W1:Y:S02]  /*3510*/  SYNCS.PHASECHK.TRANS64.TRYWAIT P1, [R0+URZ+0x80], R5 ;  /* 0x00008005000075a7 */ /* 0x002e6400080211ff */
[----:B-1-3--:R-:W-:Y:S09]  /*3520*/  @!P1 BRA `(.L_x_59) ;  /* 0x0000006400389947 */ /* 0x00aff20003800000 */
.L_x_150:
[----:B------:R-:W-:Y:S01]  /*3530*/  LEA R4, R10, UR41, 0x4 ;  /* 0x000000290a047c11 */ /* 0x000fe2000f8e20ff */
[----:B------:R-:W-:Y:S01]  /*3540*/  @UP4 ULEA UR4, UR39, UR41, 0x3 ;  /* 0x0000002927044291 */ /* 0x000fe2000f8e18ff */
[----:B------:R-:W-:Y:S01]  /*3550*/  PLOP3.LUT P2, PT, PT, PT, PT, 0x80, 0x8 ;  /* 0x000000000008781c */ /* 0x000fe20003f4f070 */
[----:B------:R-:W-:Y:S01]  /*3560*/  ULEA UR45, UR46, UR41, 0x3 ;  /* 0x000000292e2d7291 */ /* 0x000fe2000f8e18ff */
[----:B------:R-:W-:Y:S01]  /*3570*/  PRMT R3, RZ, 0x654, R3 ;  /* 0x00000654ff037816 */ /* 0x000fe20000000003 */
[----:B------:R-:W-:Y:S01]  /*3580*/  ULEA UR36, UR46, UR65, 0x7 ;  /* 0x000000412e247291 */ /* 0x000fe2000f8e38ff */
[----:B-1----:R-:W1:Y:S01]  /*3590*/  LDS.128 R4, [R4+0x110] ;  /* 0x0001100004047984 */ /* 0x002e620000000c00 */
[----:B------:R-:W-:Y:S02]  /*35a0*/  @P0 SHF.L.U32 R2, R8, 0x1f, RZ ;  /* 0x0000001f08020819 */ /* 0x000fe400000006ff */
[----:B------:R-:W-:Y:S01]  /*35b0*/  SHF.L.U32 R0, R11, 0x1f, RZ ;  /* 0x0000001f0b007819 */ /* 0x000fe200000006ff */
[----:B------:R-:W-:Y:S01]  /*35c0*/  @!PT LDS RZ, [RZ] ;  /* 0x00000000fffff984 */ /* 0x000fe20000000800 */
[----:B------:R-:W-:Y:S01]  /*35d0*/  @!PT LDS RZ, [RZ] ;  /* 0x00000000fffff984 */ /* 0x000fe20000000800 */
[----:B------:R-:W-:Y:S01]  /*35e0*/  @!PT LDS RZ, [RZ] ;  /* 0x00000000fffff984 */ /* 0x000fe20000000800 */
[----:B------:R-:W-:Y:S01]  /*35f0*/  @!PT LDS RZ, [RZ] ;  /* 0x00000000fffff984 */ /* 0x000fe20000000800 */
[----:B------:R2:W-:Y:S06]  /*3600*/  MEMBAR.ALL.CTA ;  /* 0x0000000000007992 */ /* 0x0005ec0000008000 */
[----:B--2---:R-:W2:Y:S02]  /*3610*/  FENCE.VIEW.ASYNC.S ;  /* 0x00000000000073c6 */ /* 0x004ea40000000000 */
[----:B--2---:R2:W-:Y:S01]  /*3620*/  SYNCS.ARRIVE.TRANS64.RED.A1T0 RZ, [R3+URZ], RZ ;  /* 0x000000ff03ff79a7 */ /* 0x0045e200081004ff */
[----:B------:R2:W3:Y:S01]  /*3630*/  @P0 SYNCS.PHASECHK.TRANS64.TRYWAIT P2, [UR4], R2 ;  /* 0x00000002ff0005a7 */ /* 0x0004e20008041104 */
[----:B-1----:R-:W-:Y:S01]  /*3640*/  LOP3.LUT P1, RZ, R6, 0x1, RZ, 0xc0, !PT ;  /* 0x0000000106ff7812 */ /* 0x002fe2000782c0ff */
[----:B------:R-:W1:Y:S02]  /*3650*/  SYNCS.PHASECHK.TRANS64.TRYWAIT P0, [UR45+0xc0], R0 ;  /* 0x0000c000ff0075a7 */ /* 0x000e64000800112d */
[----:B-123--:R-:W-:Y:S10]  /*3660*/  @!P0 BRA `(.L_x_60) ;  /* 0x0000006000fc8947 */ /* 0x00eff40003800000 */
.L_x_152:
[----:B------:R-:W-:Y:S01]  /*3670*/  IADD3 R10, PT, PT, R10, 0x1, RZ ;  /* 0x000000010a0a7810 */ /* 0x000fe20007ffe0ff */
[----:B------:R-:W-:Y:S06]  /*3680*/  BRA.U !UP4, `(.L_x_61) ;  /* 0x000000050c107547 */ /* 0x000fec000b800000 */
[----:B------:R-:W-:Y:S01]  /*3690*/  UPLOP3.LUT UP2, UPT, UPT, UPT, UPT, 0x40, 0x4 ;  /* 0x000000000004789c */ /* 0x000fe20003f4e870 */
[----:B------:R-:W-:Y:S01]  /*36a0*/  UMOV UR38, UR64 ;  /* 0x0000004000267c82 */ /* 0x000fe20008000000 */
[----:B------:R-:W-:Y:S01]  /*36b0*/  UMOV UR37, UR47 ;  /* 0x0000002f00257c82 */ /* 0x000fe20008000000 */
[----:B------:R-:W-:-:S08]  /*36c0*/  UMOV UR5, UR39 ;  /* 0x0000002700057c82 */ /* 0x000fd00008000000 */
.L_x_64:
[----:B------:R-:W-:Y:S02]  /*36d0*/  UIADD3 UR38, UPT, UPT, UR38, 0x1, URZ ;  /* 0x0000000126267890 */ /* 0x000fe4000fffe0ff */
[----:B------:R-:W-:Y:S02]  /*36e0*/  ULEA UR7, UR5, UR41, 0x3 ;  /* 0x0000002905077291 */ /* 0x000fe4000f8e18ff */
[----:B------:R-:W-:Y:S01]  /*36f0*/  UISETP.NE.AND UP3, UPT, UR38, URZ, UPT ;  /* 0x000000ff2600728c */ /* 0x000fe2000bf65270 */
[----:B--23--:R-:W-:Y:S10]  /*3700*/  @P2 BRA `(.L_x_62) ;  /* 0x00000000000c2947 */ /* 0x00cff40003800000 */
[----:B-1----:R-:W-:Y:S04]  /*3710*/  SHF.L.U32 R3, R8, 0x1f, RZ ;  /* 0x0000001f08037819 */ /* 0x002fe800000006ff */
[----:B------:R-:W1:Y:S02]  /*3720*/  SYNCS.PHASECHK.TRANS64.TRYWAIT P0, [UR7], R3 ;  /* 0x00000003ff0075a7 */ /* 0x000e640008001107 */
[----:B-1----:R-:W-:Y:S05]  /*3730*/  @!P0 BRA `(.L_x_63) ;  /* 0x0000006000e08947 */ /* 0x002fea0003800000 */
.L_x_62:
[----:B------:R-:W-:Y:S01]  /*3740*/  UISETP.NE.AND UP0, UPT, UR37, 0x1, UPT ;  /* 0x000000012500788c */ /* 0x000fe2000bf05270 */
[----:B------:R-:W-:Y:S01]  /*3750*/  PLOP3.LUT P2, PT, PT, PT, PT, 0x80, 0x8 ;  /* 0x000000000008781c */ /* 0x000fe20003f4f070 */
[----:B------:R-:W-:Y:S02]  /*3760*/  UIADD3 UR4, UPT, UPT, UR5, 0x1, URZ ;  /* 0x0000000105047890 */ /* 0x000fe4000fffe0ff */
[----:B------:R-:W-:Y:S02]  /*3770*/  UIADD3 UR40, UPT, UPT, UR7, 0x18, URZ ;  /* 0x0000001807287890 */ /* 0x000fe4000fffe0ff */
[----:B------:R-:W-:Y:S01]  /*3780*/  UISETP.NE.AND UP1, UPT, UR4, 0x3, UPT ;  /* 0x000000030400788c */ /* 0x000fe2000bf25270 */
[----:B------:R-:W-:Y:S01]  /*3790*/  PLOP3.LUT P0, PT, PT, PT, UP0, 0x80, 0x8 ;  /* 0x000000000008781c */ /* 0x000fe20003f0f008 */
[----:B------:R-:W-:Y:S02]  /*37a0*/  UIADD3 UR37, UPT, UPT, UR37, -0x1, URZ ;  /* 0xffffffff25257890 */ /* 0x000fe4000fffe0ff */
[----:B------:R-:W-:Y:S02]  /*37b0*/  USEL UR6, URZ, 0x1, UP1 ;  /* 0x00000001ff067887 */ /* 0x000fe40008800000 */
[----:B------:R-:W-:Y:S01]  /*37c0*/  USEL UR39, UR4, URZ, UP1 ;  /* 0x000000ff04277287 */ /* 0x000fe20008800000 */
[----:B------:R-:W-:Y:S01]  /*37d0*/  UMOV UR7, 0x40004040 ;  /* 0x4000404000077882 */ /* 0x000fe20000000000 */
[----:B------:R-:W-:Y:S02]  /*37e0*/  UMOV UR35, 0x40004040 ;  /* 0x4000404000237882 */ /* 0x000fe40000000000 */
[----:B------:R-:W-:Y:S01]  /*37f0*/  @UP0 ULEA UR4, UR39, UR41, 0x3 ;  /* 0x0000002927040291 */ /* 0x000fe2000f8e18ff */
[----:B------:R-:W-:Y:S01]  /*3800*/  LOP3.LUT R8, R8, UR6, RZ, 0x3c, !PT ;  /* 0x0000000608087c12 */ /* 0x000fe2000f8e3cff */
[----:B------:R-:W-:Y:S01]  /*3810*/  ULEA UR6, UR5, UR44, 0xb ;  /* 0x0000002c05067291 */ /* 0x000fe2000f8e58ff */
[----:B------:R-:W-:Y:S02]  /*3820*/  UMOV UR33, 0x40004040 ;  /* 0x4000404000217882 */ /* 0x000fe40000000000 */
[----:B-1----:R-:W-:Y:S01]  /*3830*/  @P0 SHF.L.U32 R0, R8, 0x1f, RZ ;  /* 0x0000001f08000819 */ /* 0x002fe200000006ff */
[----:B------:R-:W-:Y:S02]  /*3840*/  UIADD3 UR34, UPT, UPT, UR6, 0x2, URZ ;  /* 0x0000000206227890 */ /* 0x000fe4000fffe0ff */
[----:B------:R-:W-:Y:S01]  /*3850*/  UIADD3 UR30, UPT, UPT, UR6, 0x4, URZ ;  /* 0x00000004061e7890 */ /* 0x000fe2000fffe0ff */
[----:B------:R2:W3:Y:S01]  /*3860*/  @P0 SYNCS.PHASECHK.TRANS64.TRYWAIT P2, [UR4], R0 ;  /* 0x00000000ff0005a7 */ /* 0x0004e20008041104 */
[----:B------:R-:W-:Y:S02]  /*3870*/  ULEA UR4, UR5, UR43, 0xb ;  /* 0x0000002b05047291 */ /* 0x000fe4000f8e58ff */
[----:B------:R-:W-:Y:S02]  /*3880*/  UIADD3 UR26, UPT, UPT, UR6, 0x6, URZ ;  /* 0x00000006061a7890 */ /* 0x000fe4000fffe0ff */
        /* <DEDUP_REMOVED lines=10> */
[----:B------:R-:W-:Y:S01]  /*3930*/  UIADD3 UR8, UPT, UPT, UR4, 0x406, URZ ;  /* 0x0000040604087890 */ /* 0x000fe2000fffe0ff */
[----:B------:R-:W-:Y:S01]  /*3940*/  UMOV UR5, 0x40004040 ;  /* 0x4000404000057882 */ /* 0x000fe20000000000 */
[----:B------:R-:W-:Y:S01]  /*3950*/  UMOV UR31, 0x40004040 ;  /* 0x40004040001f7882 */ /* 0x000fe20000000000 */
[----:B------:R1:W-:Y:S01]  /*3960*/  UTCHMMA gdesc[UR4], gdesc[UR6], tmem[UR36], tmem[UR62], idesc[UR63], UP2 ;  /* 0x00ff3e06040075ea */ /* 0x0003e20009000024 */
[----:B------:R-:W-:Y:S01]  /*3970*/  UPLOP3.LUT UP2, UPT, UPT, UPT, UPT, 0x80, 0x8 ;  /* 0x000000000008789c */ /* 0x000fe20003f4f070 */
[----:B------:R2:W-:Y:S01]  /*3980*/  UTCHMMA gdesc[UR32], gdesc[UR34], tmem[UR36], tmem[UR60], idesc[UR61], UPT ;  /* 0x00ff3c22200075ea */ /* 0x0005e2000b800024 */
[----:B------:R-:W-:Y:S01]  /*3990*/  UMOV UR29, 0x40004040 ;  /* 0x40004040001d7882 */ /* 0x000fe20000000000 */
[----:B------:R-:W-:Y:S01]  /*39a0*/  UMOV UR27, 0x40004040 ;  /* 0x40004040001b7882 */ /* 0x000fe20000000000 */
        /* <DEDUP_REMOVED lines=12> */
[----:B------:R-:W-:Y:S01]  /*3a70*/  UMOV UR9, 0x40004040 ;  /* 0x4000404000097882 */ /* 0x000fe20000000000 */
[----:B------:R2:W-:Y:S01]  /*3a80*/  UTCHMMA gdesc[UR12], gdesc[UR14], tmem[UR36], tmem[UR50], idesc[UR51], UPT ;  /* 0x00ff320e0c0075ea */ /* 0x0005e2000b800024 */
[----:B------:R2:W-:Y:S01]  /*3a90*/  UTCHMMA gdesc[UR8], gdesc[UR10], tmem[UR36], tmem[UR48], idesc[UR49], UPT ;  /* 0x00ff300a080075ea */ /* 0x0005e2000b800024 */
[----:B------:R2:W-:Y:S01]  /*3aa0*/  UTCBAR.MULTICAST [UR40], URZ, UR42 ;  /* 0x000000ff280073e9 */ /* 0x0005e2000800082a */
[----:B-1----:R-:W-:Y:S01]  /*3ab0*/  UMOV UR5, UR39 ;  /* 0x0000002700057c82 */ /* 0x002fe20008000000 */
[----:B------:R-:W-:Y:S05]  /*3ac0*/  BRA.U UP3, `(.L_x_64) ;  /* 0xfffffffd03007547 */ /* 0x000fea000b83ffff */
.L_x_61:
[----:B------:R-:W-:Y:S01]  /*3ad0*/  UIADD3 UR4, UPT, UPT, UR46, 0x1, URZ ;  /* 0x000000012e047890 */ /* 0x000fe2000fffe0ff */
[C---:B------:R-:W-:Y:S01]  /*3ae0*/  ISETP.NE.AND P0, PT, R10.reuse, 0x2, PT ;  /* 0x000000020a00780c */ /* 0x040fe20003f05270 */
[----:B------:R-:W-:Y:S02]  /*3af0*/  UIADD3 UR5, UPT, UPT, UR45, 0xa0, URZ ;  /* 0x000000a02d057890 */ /* 0x000fe4000fffe0ff */
[----:B------:R-:W-:Y:S01]  /*3b00*/  UISETP.NE.AND UP0, UPT, UR4, 0x4, UPT ;  /* 0x000000040400788c */ /* 0x000fe2000bf05270 */
[----:B-12---:R-:W-:Y:S02]  /*3b10*/  SEL R0, RZ, 0x1, P0 ;  /* 0x00000001ff007807 */ /* 0x006fe40000000000 */
[----:B------:R-:W-:Y:S01]  /*3b20*/  SEL R10, R10, RZ, P0 ;  /* 0x000000ff0a0a7207 */ /* 0x000fe20000000000 */
[----:B------:R-:W-:Y:S01]  /*3b30*/  USEL UR6, URZ, 0x1, UP0 ;  /* 0x00000001ff067887 */ /* 0x000fe20008000000 */
[----:B------:R-:W-:Y:S01]  /*3b40*/  LOP3.LUT R9, R9, R0, RZ, 0x3c, !PT ;  /* 0x0000000009097212 */ /* 0x000fe200078e3cff */
[----:B------:R-:W-:Y:S01]  /*3b50*/  USEL UR46, UR4, URZ, UP0 ;  /* 0x000000ff042e7287 */ /* 0x000fe20008000000 */
[----:B------:R1:W-:Y:S03]  /*3b60*/  UTCBAR [UR5], URZ ;  /* 0x000000ff050073e9 */ /* 0x0003e600080000ff */
[----:B------:R-:W-:Y:S01]  /*3b70*/  LOP3.LUT R11, R11, UR6, RZ, 0x3c, !PT ;  /* 0x000000060b0b7c12 */ /* 0x000fe2000f8e3cff */
[----:B------:R-:W-:Y:S07]  /*3b80*/  @P1 BRA `(.L_x_65) ;  /* 0xfffffff800501947 */ /* 0x000fee000383ffff */
[----:B------:R-:W2:Y:S01]  /*3b90*/  S2UR UR8, SR_CgaCtaId ;  /* 0x00000000000879c3 */ /* 0x000ea20000008800 */
[----:B------:R-:W-:Y:S01]  /*3ba0*/  ELECT P0, URZ, PT ;  /* 0x0000000000ff782f */ /* 0x000fe20003800000 */
[----:B------:R-:W-:Y:S01]  /*3bb0*/  IMAD.MOV.U32 R0, RZ, RZ, 0x1 ;  /* 0x00000001ff007424 */ /* 0x000fe200078e00ff */
[----:B------:R-:W-:Y:S01]  /*3bc0*/  UIADD3 UR41, UPT, UPT, UR41, 0xc0, URZ ;  /* 0x000000c029297890 */ /* 0x000fe2000fffe0ff */
[----:B------:R-:W-:Y:S01]  /*3bd0*/  SHF.L.U32 R3, R11, 0x1f, RZ ;  /* 0x0000001f0b037819 */ /* 0x000fe200000006ff */
[----:B------:R-:W-:-:S03]  /*3be0*/  UMOV UR4, 0x40 ;  /* 0x0000004000047882 */ /* 0x000fc60000000000 */
[----:B------:R-:W-:Y:S01]  /*3bf0*/  UVIRTCOUNT.DEALLOC.SMPOOL 0x80 ;  /* 0x000000800000784c */ /* 0x000fe20000000000 */
[----:B--2---:R-:W-:Y:S02]  /*3c00*/  ULEA UR8, UR8, UR4, 0x18 ;  /* 0x0000000408087291 */ /* 0x004fe4000f8ec0ff */
[----:B------:R-:W-:-:S07]  /*3c10*/  ULEA UR4, UR46, UR41, 0x3 ;  /* 0x000000292e047291 */ /* 0x000fce000f8e18ff */
[----:B------:R2:W-:Y:S02]  /*3c20*/  @P0 STS.U8 [UR8+0x1c], R0 ;  /* 0x00001c00ff000988 */ /* 0x0005e40008000008 */
[----:B------:R-:W4:Y:S02]  /*3c30*/  SYNCS.PHASECHK.TRANS64.TRYWAIT P0, [UR4], R3 ;  /* 0x00000003ff0075a7 */ /* 0x000f240008001104 */
[----:B--2-4-:R-:W-:Y:S05]  /*3c40*/  @!P0 BRA `(.L_x_66) ;  /* 0x0000005c00b48947 */ /* 0x014fea0003800000 */
.L_x_155:
[----:B------:R-:W-:-:S04]  /*3c50*/  UIADD3 UR4, UPT, UPT, UR46, 0x1, URZ ;  /* 0x000000012e047890 */ /* 0x000fc8000fffe0ff */
[----:B------:R-:W-:-:S04]  /*3c60*/  UISETP.NE.AND UP0, UPT, UR4, 0x4, UPT ;  /* 0x000000040400788c */ /* 0x000fc8000bf05270 */
[----:B------:R-:W-:Y:S02]  /*3c70*/  USEL UR6, URZ, 0x1, UP0 ;  /* 0x00000001ff067887 */ /* 0x000fe40008000000 */
[----:B------:R-:W-:-:S04]  /*3c80*/  USEL UR4, UR4, URZ, UP0 ;  /* 0x000000ff04047287 */ /* 0x000fc80008000000 */
[----:B-1----:R-:W-:Y:S01]  /*3c90*/  ULEA UR5, UR4, UR41, 0x3 ;  /* 0x0000002904057291 */ /* 0x002fe2000f8e18ff */
[----:B------:R-:W-:-:S04]  /*3ca0*/  LOP3.LUT R2, R11, UR6, RZ, 0x3c, !PT ;  /* 0x000000060b027c12 */ /* 0x000fc8000f8e3cff */
[----:B--2---:R-:W-:-:S04]  /*3cb0*/  SHF.L.U32 R3, R2, 0x1f, RZ ;  /* 0x0000001f02037819 */ /* 0x004fc800000006ff */
[----:B------:R-:W1:Y:S02]  /*3cc0*/  SYNCS.PHASECHK.TRANS64.TRYWAIT P0, [UR5], R3 ;  /* 0x00000003ff0075a7 */ /* 0x000e640008001105 */
[----:B-1----:R-:W-:Y:S05]  /*3cd0*/  @!P0 BRA `(.L_x_67) ;  /* 0x0000005c00a88947 */ /* 0x002fea0003800000 */
.L_x_157:
        /* <DEDUP_REMOVED lines=9> */
.L_x_159:
[----:B------:R-:W-:-:S04]  /*3d70*/  UIADD3 UR4, UPT, UPT, UR4, 0x1, URZ ;  /* 0x0000000104047890 */ /* 0x000fc8000fffe0ff */
[----:B------:R-:W-:-:S04]  /*3d80*/  UISETP.NE.AND UP0, UPT, UR4, 0x4, UPT ;  /* 0x000000040400788c */ /* 0x000fc8000bf05270 */
[----:B------:R-:W-:Y:S02]  /*3d90*/  USEL UR5, URZ, 0x1, UP0 ;  /* 0x00000001ff057887 */ /* 0x000fe40008000000 */
[----:B------:R-:W-:-:S04]  /*3da0*/  USEL UR4, UR4, URZ, UP0 ;  /* 0x000000ff04047287 */ /* 0x000fc80008000000 */
[----:B------:R-:W-:Y:S01]  /*3db0*/  ULEA UR4, UR4, UR41, 0x3 ;  /* 0x0000002904047291 */ /* 0x000fe2000f8e18ff */
[----:B-1----:R-:W-:-:S04]  /*3dc0*/  LOP3.LUT R3, R2, UR5, RZ, 0x3c, !PT ;  /* 0x0000000502037c12 */ /* 0x002fc8000f8e3cff */
[----:B------:R-:W-:-:S04]  /*3dd0*/  SHF.L.U32 R3, R3, 0x1f, RZ ;  /* 0x0000001f03037819 */ /* 0x000fc800000006ff */
[----:B------:R-:W1:Y:S02]  /*3de0*/  SYNCS.PHASECHK.TRANS64.TRYWAIT P0, [UR4], R3 ;  /* 0x00000003ff0075a7 */ /* 0x000e640008001104 */
[----:B-1----:R-:W-:Y:S05]  /*3df0*/  @!P0 BRA `(.L_x_69) ;  /* 0x0000005c00908947 */ /* 0x002fea0003800000 */
.L_x_161:
[----:B------:R-:W-:Y:S01]  /*3e00*/  NOP ;  /* 0x0000000000007918 */ /* 0x000fe20000000000 */
[----:B-1----:R-:W1:Y:S01]  /*3e10*/  LDS R0, [UR8+0x14] ;  /* 0x00001408ff007984 */ /* 0x002e620008000800 */
[----:B------:R-:W-:Y:S01]  /*3e20*/  ULOP3.LUT UR4, UR65, 0xffff, URZ, 0xc0, !UPT ;  /* 0x0000ffff41047892 */ /* 0x000fe2000f8ec0ff */
[----:B------:R-:W-:Y:S01]  /*3e30*/  UMOV UR5, 0xffff ;  /* 0x0000ffff00057882 */ /* 0x000fe20000000000 */
[----:B------:R-:W-:Y:S02]  /*3e40*/  UMOV UR6, 0x1 ;  /* 0x0000000100067882 */ /* 0x000fe40000000000 */
[----:B------:R-:W-:-:S04]  /*3e50*/  USHF.R.U32.HI UR4, URZ, 0x5, UR4 ;  /* 0x00000005ff047899 */ /* 0x000fc80008011604 */
[----:B------:R-:W-:Y:S02]  /*3e60*/  USHF.L.U32 UR5, UR5, UR4, URZ ;  /* 0x0000000405057299 */ /* 0x000fe400080006ff */
[----:B------:R-:W-:-:S04]  /*3e70*/  USHF.L.U32 UR4, UR6, UR4, URZ ;  /* 0x0000000406047299 */ /* 0x000fc800080006ff */
[----:B-1----:R-:W-:-:S04]  /*3e80*/  LOP3.LUT R0, R0, UR5, RZ, 0xc0, !PT ;  /* 0x0000000500007c12 */ /* 0x002fc8000f8ec0ff */
[----:B------:R-:W-:-:S13]  /*3e90*/  ISETP.NE.AND P0, PT, R0, UR5, PT ;  /* 0x0000000500007c0c */ /* 0x000fda000bf05270 */
[----:B------:R-:W-:Y:S05]  /*3ea0*/  @P0 BRA `(.L_x_70) ;  /* 0x0000000000580947 */ /* 0x000fea0003800000 */
[----:B------:R-:W1:Y:S02]  /*3eb0*/  LDS R0, [UR8+0x18] ;  /* 0x00001808ff007984 */ /* 0x000e640008000800 */
[----:B-1----:R-:W-:-:S04]  /*3ec0*/  LOP3.LUT R0, R0, UR4, RZ, 0xc0, !PT ;  /* 0x0000000400007c12 */ /* 0x002fc8000f8ec0ff */
[----:B------:R-:W-:-:S13]  /*3ed0*/  ISETP.NE.AND P0, PT, R0, UR4, PT ;  /* 0x0000000400007c0c */ /* 0x000fda000bf05270 */
[----:B------:R-:W-:Y:S05]  /*3ee0*/  @P0 BRA `(.L_x_71) ;  /* 0x00000000003c0947 */ /* 0x000fea0003800000 */
[----:B------:R-:W1:Y:S01]  /*3ef0*/  S2R R2, SR_LANEID ;  /* 0x0000000000027919 */ /* 0x000e620000000000 */
[----:B------:R-:W-:Y:S01]  /*3f00*/  ULOP3.LUT UR5, URZ, UR5, URZ, 0x33, !UPT ;  /* 0x00000005ff057292 */ /* 0x000fe2000f8e33ff */
[----:B------:R-:W-:Y:S01]  /*3f10*/  LOP3.LUT R4, RZ, UR4, RZ, 0x33, !PT ;  /* 0x00000004ff047c12 */ /* 0x000fe2000f8e33ff */
[----:B------:R-:W-:Y:S02]  /*3f20*/  VOTEU.ANY UR4, UPT, PT ;  /* 0x0000000000047886 */ /* 0x000fe400038e0100 */
[----:B------:R-:W-:Y:S01]  /*3f30*/  UFLO.U32 UR4, UR4 ;  /* 0x00000004000472bd */ /* 0x000fe200080e0000 */
[----:B------:R-:W2:Y:S01]  /*3f40*/  REDUX UR6, R4 ;  /* 0x00000000040673c4 */ /* 0x000ea20000000000 */
[----:B------:R-:W-:-:S06]  /*3f50*/  IMAD.U32 R0, RZ, RZ, UR5 ;  /* 0x00000005ff007e24 */ /* 0x000fcc000f8e00ff */
[----:B------:R4:W-:Y:S01]  /*3f60*/  UTCATOMSWS.AND URZ, UR5 ;  /* 0x0000000500ff79e3 */ /* 0x0009e20008000000 */
[----:B------:R-:W3:Y:S01]  /*3f70*/  REDUX UR7, R0 ;  /* 0x00000000000773c4 */ /* 0x000ee20000000000 */
[----:B-1----:R-:W-:Y:S01]  /*3f80*/  ISETP.EQ.U32.AND P0, PT, R2, UR4, PT ;  /* 0x0000000402007c0c */ /* 0x002fe2000bf02070 */
[----:B--2---:R-:W-:Y:S01]  /*3f90*/  IMAD.U32 R2, RZ, RZ, UR6 ;  /* 0x00000006ff027e24 */ /* 0x004fe2000f8e00ff */
[----:B---3--:R-:W-:-:S11]  /*3fa0*/  MOV R3, UR7 ;  /* 0x0000000700037c02 */ /* 0x008fd60008000f00 */
[----:B------:R4:W-:Y:S04]  /*3fb0*/  @P0 ATOMS.AND RZ, [UR8+0x14], R3 ;  /* 0x00001403ffff098c */ /* 0x0009e8000a800008 */
[----:B------:R4:W-:Y:S01]  /*3fc0*/  @P0 ATOMS.AND RZ, [UR8+0x18], R2 ;  /* 0x00001802ffff098c */ /* 0x0009e2000a800008 */
[----:B------:R-:W-:Y:S05]  /*3fd0*/  BRA `(.L_x_72) ;  /* 0x0000000000147947 */ /* 0x000fea0003800000 */
.L_x_71:
[----:B------:R-:W-:Y:S02]  /*3fe0*/  MOV R2, 0x4000 ;  /* 0x0000400000027802 */ /* 0x000fe40000000f00 */
[----:B---3-5:R-:W-:Y:S05]  /*3ff0*/  CALL.REL.NOINC `($__internal_0_$__cuda_sm10x_tcgen05_guardrail_trap_col_being_dealloced_not_returned_by_alloc) ;  /* 0x0000006000787944 */ /* 0x028fea0003c00000 */
[----:B------:R-:W-:Y:S05]  /*4000*/  BRA `(.L_x_72) ;  /* 0x0000000000087947 */ /* 0x000fea0003800000 */
.L_x_70:
[----:B------:R-:W-:Y:S02]  /*4010*/  MOV R2, 0x4030 ;  /* 0x0000403000027802 */ /* 0x000fe40000000f00 */
[----:B---3-5:R-:W-:Y:S05]  /*4020*/  CALL.REL.NOINC `($__internal_2_$__cuda_sm10x_tcgen05_guardrail_trap_unallocated_columns_being_dealloced) ;  /* 0x0000006000847944 */ /* 0x028fea0003c00000 */
.L_x_72:
[----:B------:R-:W-:Y:S01]  /*4030*/  NOP ;  /* 0x0000000000007918 */ /* 0x000fe20000000000 */
[----:B----4-:R-:W-:Y:S05]  /*4040*/  EXIT ;  /* 0x000000000000794d */ /* 0x010fea0003800000 */
.L_x_54:
[----:B------:R-:W-:-:S09]  /*4050*/  UISETP.NE.OR UP0, UPT, UR17, 0x3, !UP3 ;  /* 0x000000031100788c */ /* 0x000fd2000df05670 */
[----:B------:R-:W-:Y:S05]  /*4060*/  BRA.U UP0, `(.L_x_73) ;  /* 0x0000001100547547 */ /* 0x000fea000b800000 */
[----:B------:R-:W1:Y:S01]  /*4070*/  LDCU UR31, c[0x0][0x370] ;  /* 0x00006e00ff1f77ac */ /* 0x000e620008000800 */
[----:B------:R-:W2:Y:S01]  /*4080*/  LDC.64 R16, c[0x0][0x348] ;  /* 0x0000d200ff107b82 */ /* 0x000ea20000000a00 */
[----:B------:R-:W-:Y:S02]  /*4090*/  HFMA2 R13, -RZ, RZ, 0, 0 ;  /* 0x00000000ff0d7431 */ /* 0x000fe400000001ff */
[----:B------:R-:W-:Y:S01]  /*40a0*/  IMAD.MOV.U32 R15, RZ, RZ, 0x1 ;  /* 0x00000001ff0f7424 */ /* 0x000fe200078e00ff */
[----:B------:R-:W1:Y:S01]  /*40b0*/  LDCU.128 UR48, c[0x0][0xb10] ;  /* 0x00016200ff3077ac */ /* 0x000e620008000c00 */
[----:B------:R-:W-:Y:S01]  /*40c0*/  IMAD.MOV.U32 R14, RZ, RZ, RZ ;  /* 0x000000ffff0e7224 */ /* 0x000fe200078e00ff */
[----:B------:R-:W-:Y:S01]  /*40d0*/  MOV R7, 0x2000 ;  /* 0x0000200000077802 */ /* 0x000fe20000000f00 */
[----:B------:R-:W3:Y:S01]  /*40e0*/  LDCU UR30, c[0x0][0x374] ;  /* 0x00006e80ff1e77ac */ /* 0x000ee20008000800 */
[----:B------:R-:W4:Y:S01]  /*40f0*/  LDC.64 R2, c[0x0][0x888] ;  /* 0x00022200ff027b82 */ /* 0x000f220000000a00 */
[----:B------:R-:W3:Y:S01]  /*4100*/  LDCU UR15, c[0x0][0xb0c] ;  /* 0x00016180ff0f77ac */ /* 0x000ee20008000800 */
[----:B------:R-:W2:Y:S06]  /*4110*/  LDCU UR40, c[0x0][0xb20] ;  /* 0x00016400ff2877ac */ /* 0x000eac0008000800 */
[----:B------:R-:W4:Y:S01]  /*4120*/  LDC.64 R4, c[0x0][0x890] ;  /* 0x00022400ff047b82 */ /* 0x000f220000000a00 */
[----:B------:R-:W2:Y:S01]  /*4130*/  LDCU UR4, c[0x0][0xb30] ;  /* 0x00016600ff0477ac */ /* 0x000ea20008000800 */
[----:B------:R-:W-:Y:S01]  /*4140*/  UMOV UR21, 0x400 ;  /* 0x0000040000157882 */ /* 0x000fe20000000000 */
[----:B-1----:R-:W-:-:S02]  /*4150*/  UIMAD.WIDE.U32 UR6, UR31, UR48, URZ ;  /* 0x000000301f0672a5 */ /* 0x002fc4000f8e00ff */
[----:B---3--:R-:W-:Y:S02]  /*4160*/  UIMAD.WIDE.U32 UR8, UR30, UR51, URZ ;  /* 0x000000331e0872a5 */ /* 0x008fe4000f8e00ff */
[----:B------:R-:W-:Y:S02]  /*4170*/  ULEA UR21, UR47, UR21, 0x18 ;  /* 0x000000152f157291 */ /* 0x000fe4000f8ec0ff */
[----:B------:R-:W-:Y:S02]  /*4180*/  UPLOP3.LUT UP3, UPT, UPT, UPT, UPT, 0x40, 0x4 ;  /* 0x000000000004789c */ /* 0x000fe40003f6e870 */
[----:B------:R-:W-:Y:S01]  /*4190*/  UIADD3 UR37, UPT, UPT, UR21, 0x48, URZ ;  /* 0x0000004815257890 */ /* 0x000fe2000fffe0ff */
[----:B------:R-:W-:Y:S01]  /*41a0*/  UMOV UR6, UR7 ;  /* 0x0000000700067c82 */ /* 0x000fe20008000000 */
[----:B------:R-:W-:Y:S01]  /*41b0*/  UMOV UR38, UR9 ;  /* 0x0000000900267c82 */ /* 0x000fe20008000000 */
[----:B------:R-:W-:Y:S02]  /*41c0*/  UISETP.GE.AND UP0, UPT, UR42, 0x1, UPT ;  /* 0x000000012a00788c */ /* 0x000fe4000bf06270 */
[----:B------:R-:W-:Y:S01]  /*41d0*/  UISETP.NE.AND UP4, UPT, UR42, 0x1, UPT ;  /* 0x000000012a00788c */ /* 0x000fe2000bf85270 */
[----:B------:R-:W1:Y:S01]  /*41e0*/  LDCU.64 UR22, c[0x0][0xb28] ;  /* 0x00016500ff1677ac */ /* 0x000e620008000a00 */
[----:B------:R-:W-:-:S02]  /*41f0*/  UISETP.NE.AND UP6, UPT, UR15, 0x1, UPT ;  /* 0x000000010f00788c */ /* 0x000fc4000bfc5270 */
[----:B------:R-:W-:Y:S02]  /*4200*/  UISETP.NE.AND UP5, UPT, UR50, 0x1, UPT ;  /* 0x000000013200788c */ /* 0x000fe4000bfa5270 */
[----:B------:R-:W-:Y:S02]  /*4210*/  UIADD3 UR33, UPT, UPT, UR21, 0x30, URZ ;  /* 0x0000003015217890 */ /* 0x000fe4000fffe0ff */
[----:B------:R-:W-:Y:S02]  /*4220*/  UIADD3 UR25, UPT, UPT, UR21, 0x38, URZ ;  /* 0x0000003815197890 */ /* 0x000fe4000fffe0ff */
[----:B------:R-:W-:Y:S02]  /*4230*/  UIADD3 UR17, UPT, UPT, UR21, 0x40, URZ ;  /* 0x0000004015117890 */ /* 0x000fe4000fffe0ff */
[----:B------:R-:W-:Y:S02]  /*4240*/  UPRMT UR37, UR47, 0x654, UR37 ;  /* 0x000006542f257896 */ /* 0x000fe40008000025 */
[----:B------:R-:W-:-:S02]  /*4250*/  USHF.R.U32.HI UR39, URZ, UR49, UR6 ;  /* 0x00000031ff277299 */ /* 0x000fc40008011606 */
[----:B--2---:R-:W-:Y:S02]  /*4260*/  USHF.R.U32.HI UR38, URZ, UR40, UR38 ;  /* 0x00000028ff267299 */ /* 0x004fe40008011626 */
[----:B------:R-:W-:-:S11]  /*4270*/  UISETP.NE.AND UP2, UPT, UR4, 0x1, UPT ;  /* 0x000000010400788c */ /* 0x000fd6000bf45270 */
.L_x_84:
[C---:B------:R-:W-:Y:S02]  /*4280*/  LEA R12, R14.reuse, UR21, 0x3 ;  /* 0x000000150e0c7c11 */ /* 0x040fe4000f8e18ff */
[----:B------:R-:W-:Y:S02]  /*4290*/  SHF.L.U32 R9, R13, 0x1f, RZ ;  /* 0x0000001f0d097819 */ /* 0x000fe400000006ff */
[----:B------:R-:W-:Y:S02]  /*42a0*/  LEA R10, R14, UR21, 0x4 ;  /* 0x000000150e0a7c11 */ /* 0x000fe4000f8e20ff */
[----:B--2---:R-:W2:Y:S02]  /*42b0*/  SYNCS.PHASECHK.TRANS64.TRYWAIT P0, [R12+URZ+0x80], R9 ;  /* 0x000080090c0075a7 */ /* 0x004ea400080011ff */
[----:B--2---:R-:W-:Y:S05]  /*42c0*/  @!P0 BRA `(.L_x_74) ;  /* 0x0000005800748947 */ /* 0x004fea0003800000 */
.L_x_162:
[----:B--2---:R-:W2:Y:S01]  /*42d0*/  LDS.128 R8, [R10+0x110] ;  /* 0x000110000a087984 */ /* 0x004ea20000000c00 */
[----:B------:R-:W-:Y:S01]  /*42e0*/  UISETP.GE.AND UP0, UPT, UR42, 0x1, UPT ;  /* 0x000000012a00788c */ /* 0x000fe2000bf06270 */
[----:B------:R-:W-:Y:S01]  /*42f0*/  @!PT LDS RZ, [RZ] ;  /* 0x00000000fffff984 */ /* 0x000fe20000000800 */
[----:B------:R-:W-:Y:S01]  /*4300*/  @!PT LDS RZ, [RZ] ;  /* 0x00000000fffff984 */ /* 0x000fe20000000800 */
[----:B------:R-:W-:Y:S01]  /*4310*/  @!PT LDS RZ, [RZ] ;  /* 0x00000000fffff984 */ /* 0x000fe20000000800 */
[----:B------:R-:W-:Y:S01]  /*4320*/  @!PT LDS RZ, [RZ] ;  /* 0x00000000fffff984 */ /* 0x000fe20000000800 */
[----:B------:R3:W-:Y:S06]  /*4330*/  MEMBAR.ALL.CTA ;  /* 0x0000000000007992 */ /* 0x0007ec0000008000 */
[----:B---3--:R-:W3:Y:S01]  /*4340*/  FENCE.VIEW.ASYNC.S ;  /* 0x00000000000073c6 */ /* 0x008ee20000000000 */
[----:B--2---:R-:W-:Y:S11]  /*4350*/  LOP3.LUT P0, RZ, R10, 0x1, RZ, 0xc0, !PT ;  /* 0x000000010aff7812 */ /* 0x004ff6000780c0ff */
[----:B------:R-:W-:Y:S02]  /*4360*/  @!UPT UIADD3 URZ, UPT, UPT, URZ, URZ, URZ ;  /* 0x000000fffffff290 */ /* 0x000fe4000fffe0ff */
[----:B---3--:R-:W-:Y:S01]  /*4370*/  VOTEU.ANY UP1, P0 ;  /* 0x0000000000ff7886 */ /* 0x008fe20000020100 */
[----:B------:R-:W-:Y:S11]  /*4380*/  PLOP3.LUT P0, PT, PT, PT, UP1, 0x80, 0x8 ;  /* 0x000000000008781c */ /* 0x000ff60003f0f018 */
[----:B------:R-:W-:Y:S02]  /*4390*/  @!UPT UIADD3 URZ, UPT, UPT, URZ, URZ, URZ ;  /* 0x000000fffffff290 */ /* 0x000fe4000fffe0ff */
[----:B------:R-:W-:Y:S02]  /*43a0*/  @P0 SHF.R.U32.HI R0, RZ, 0x10, R9 ;  /* 0x00000010ff000819 */ /* 0x000fe40000011609 */
[----:B------:R-:W-:Y:S02]  /*43b0*/  @P0 MOV R6, R8 ;  /* 0x0000000800060202 */ /* 0x000fe40000000f00 */
[----:B------:R-:W-:Y:S01]  /*43c0*/  @P0 R2UR UR4, R0 ;  /* 0x00000000000402ca */ /* 0x000fe200000e0000 */
[----:B------:R-:W-:Y:S01]  /*43d0*/  VIADD R0, R12, 0x90 ;  /* 0x000000900c007836 */ /* 0x000fe20000000000 */
[----:B------:R-:W-:Y:S02]  /*43e0*/  @P0 LOP3.LUT R8, R9, 0xffff, RZ, 0xc0, !PT ;  /* 0x0000ffff09080812 */ /* 0x000fe400078ec0ff */
[----:B------:R-:W-:Y:S02]  /*43f0*/  @P0 R2UR UR6, R6 ;  /* 0x00000000060602ca */ /* 0x000fe400000e0000 */
[----:B------:R-:W-:Y:S02]  /*4400*/  PRMT R0, RZ, 0x654, R0 ;  /* 0x00000654ff007816 */ /* 0x000fe40000000000 */
[----:B------:R-:W-:Y:S02]  /*4410*/  @P0 R2UR UR5, R8 ;  /* 0x00000000080502ca */ /* 0x000fe400000e0000 */
[----:B------:R2:W-:Y:S03]  /*4420*/  SYNCS.ARRIVE.TRANS64.RED.A1T0 RZ, [R0+URZ], RZ ;  /* 0x000000ff00ff79a7 */ /* 0x0005e600081004ff */
[----:B------:R-:W-:Y:S04]  /*4430*/  @UP1 UMOV UR29, UR4 ;  /* 0x00000004001d1c82 */ /* 0x000fe80008000000 */
[----:B------:R-:W-:Y:S04]  /*4440*/  @UP1 UMOV UR14, UR6 ;  /* 0x00000006000e1c82 */ /* 0x000fe80008000000 */
[----:B------:R-:W-:Y:S01]  /*4450*/  @UP1 UMOV UR13, UR5 ;  /* 0x00000005000d1c82 */ /* 0x000fe20008000000 */
[----:B------:R-:W-:Y:S05]  /*4460*/  BRA.U !UP0, `(.L_x_75) ;  /* 0x0000000108a47547 */ /* 0x000fea000b800000 */
[----:B------:R-:W-:Y:S02]  /*4470*/  UIMAD.WIDE.U32 UR18, UR13, UR51, URZ ;  /* 0x000000330d1272a5 */ /* 0x000fe4000f8e00ff */
[----:B------:R-:W-:Y:S02]  /*4480*/  UIMAD.WIDE.U32 UR26, UR14, UR48, URZ ;  /* 0x000000300e1a72a5 */ /* 0x000fe4000f8e00ff */
[----:B------:R-:W-:Y:S02]  /*4490*/  USEL UR4, UR30, UR38, !UP5 ;  /* 0x000000261e047287 */ /* 0x000fe4000e800000 */
[----:B------:R-:W-:Y:S02]  /*44a0*/  USEL UR7, UR31, UR39, !UP6 ;  /* 0x000000271f077287 */ /* 0x000fe4000f000000 */
[----:B-1----:R-:W-:Y:S02]  /*44b0*/  UIMAD.WIDE.U32 UR8, UR4, UR22, URZ ;  /* 0x00000016040872a5 */ /* 0x002fe4000f8e00ff */
[----:B------:R-:W-:Y:S01]  /*44c0*/  UIMAD.WIDE.U32 UR10, UR7, UR22, URZ ;  /* 0x00000016070a72a5 */ /* 0x000fe2000f8e00ff */
[----:B------:R-:W-:Y:S02]  /*44d0*/  UMOV UR5, UR19 ;  /* 0x0000001300057c82 */ /* 0x000fe40008000000 */
[----:B------:R-:W-:Y:S03]  /*44e0*/  USHF.R.U32.HI UR6, URZ, UR40, UR5 ;  /* 0x00000028ff067299 */ /* 0x000fe60008011605 */
[----:B------:R-:W-:Y:S01]  /*44f0*/  UMOV UR5, UR27 ;  /* 0x0000001b00057c82 */ /* 0x000fe20008000000 */
[----:B------:R-:W-:Y:S02]  /*4500*/  USEL UR6, UR13, UR6, !UP5 ;  /* 0x000000060d067287 */ /* 0x000fe4000e800000 */
[----:B------:R-:W-:Y:S03]  /*4510*/  USHF.R.U32.HI UR12, URZ, UR49, UR5 ;  /* 0x00000031ff0c7299 */ /* 0x000fe60008011605 */
[----:B------:R-:W-:Y:S02]  /*4520*/  UMOV UR5, UR9 ;  /* 0x0000000900057c82 */ /* 0x000fe40008000000 */
[----:B------:R-:W-:Y:S03]  /*4530*/  @UP4 USHF.R.U32.HI UR4, URZ, UR23, UR5 ;  /* 0x00000017ff044299 */ /* 0x000fe60008011605 */
[----:B------:R-:W-:Y:S01]  /*4540*/  UMOV UR5, UR11 ;  /* 0x0000000b00057c82 */ /* 0x000fe20008000000 */
[----:B------:R-:W-:Y:S02]  /*4550*/  UIMAD UR4, UR42, UR4, URZ ;  /* 0x000000042a0472a4 */ /* 0x000fe4000f8e02ff */
[----:B------:R-:W-:Y:S02]  /*4560*/  @UP4 USHF.R.U32.HI UR7, URZ, UR23, UR5 ;  /* 0x00000017ff074299 */ /* 0x000fe40008011605 */
[----:B------:R-:W-:Y:S02]  /*4570*/  UIMAD.WIDE.U32 UR10, UR6, UR22, URZ ;  /* 0x00000016060a72a5 */ /* 0x000fe4000f8e00ff */
[----:B------:R-:W-:Y:S02]  /*4580*/  USEL UR5, UR14, UR12, !UP6 ;  /* 0x0000000c0e057287 */ /* 0x000fe4000f000000 */
[----:B------:R-:W-:Y:S02]  /*4590*/  UIMAD UR8, UR42, UR7, URZ ;  /* 0x000000072a0872a4 */ /* 0x000fe4000f8e02ff */
[----:B------:R-:W-:Y:S03]  /*45a0*/  UISETP.GE.AND UP0, UPT, UR6, UR4, UPT ;  /* 0x000000040600728c */ /* 0x000fe6000bf06270 */
[----:B------:R-:W-:Y:S01]  /*45b0*/  UMOV UR4, UR11 ;  /* 0x0000000b00047c82 */ /* 0x000fe20008000000 */
[----:B------:R-:W-:Y:S02]  /*45c0*/  UISETP.GE.OR UP0, UPT, UR5, UR8, UP0 ;  /* 0x000000080500728c */ /* 0x000fe40008706670 */
[----:B------:R-:W-:Y:S02]  /*45d0*/  USHF.R.U32.HI UR4, URZ, UR23, UR4 ;  /* 0x00000017ff047299 */ /* 0x000fe40008011604 */
[----:B------:R-:W-:Y:S02]  /*45e0*/  UIMAD.WIDE.U32 UR8, UR5, UR22, URZ ;  /* 0x00000016050872a5 */ /* 0x000fe4000f8e00ff */
[----:B------:R-:W-:Y:S04]  /*45f0*/  USEL UR10, UR6, UR4, !UP4 ;  /* 0x00000004060a7287 */ /* 0x000fe8000e000000 */
[----:B------:R-:W-:Y:S01]  /*4600*/  UIADD3 UR11, UPT, UPT, -UR10, URZ, URZ ;  /* 0x000000ff0a0b7290 */ /* 0x000fe2000fffe1ff */
[----:B------:R-:W-:Y:S02]  /*4610*/  @!UP0 UMOV UR4, UR9 ;  /* 0x0000000900048c82 */ /* 0x000fe40008000000 */
[----:B------:R-:W-:Y:S02]  /*4620*/  @!UP0 USHF.R.U32.HI UR4, URZ, UR23, UR4 ;  /* 0x00000017ff048299 */ /* 0x000fe40008011604 */
[----:B------:R-:W-:Y:S02]  /*4630*/  UIMAD UR8, UR42, UR11, UR6 ;  /* 0x0000000b2a0872a4 */ /* 0x000fe4000f8e0206 */
[----:B------:R-:W-:Y:S04]  /*4640*/  @!UP0 USEL UR4, UR5, UR4, !UP4 ;  /* 0x0000000405048287 */ /* 0x000fe8000e000000 */
[----:B------:R-:W-:Y:S02]  /*4650*/  @!UP0 UIMAD UR8, UR7, UR8, UR4 ;  /* 0x00000008070882a4 */ /* 0x000fe4000f8e0204 */
[----:B------:R-:W-:Y:S02]  /*4660*/  @!UP0 UIADD3 UR9, UPT, UPT, UR10, -UR4, URZ ;  /* 0x800000040a098290 */ /* 0x000fe4000fffe0ff */
[----:B------:R-:W-:Y:S02]  /*4670*/  UIADD3 UR4, UPT, UPT, -UR5, URZ, URZ ;  /* 0x000000ff05047290 */ /* 0x000fe4000fffe1ff */
[----:B------:R-:W-:Y:S02]  /*4680*/  UIADD3 UR7, UPT, UPT, -UR6, URZ, URZ ;  /* 0x000000ff06077290 */ /* 0x000fe4000fffe1ff */
[----:B------:R-:W-:Y:S02]  /*4690*/  @!UP0 UIMAD UR6, UR9, UR42, UR5 ;  /* 0x0000002a090682a4 */ /* 0x000fe4000f8e0205 */
[----:B------:R-:W-:Y:S02]  /*46a0*/  UIMAD UR14, UR15, UR4, UR14 ;  /* 0x000000040f0e72a4 */ /* 0x000fe4000f8e020e */
[----:B------:R-:W-:Y:S01]  /*46b0*/  UIMAD UR13, UR50, UR7, UR13 ;  /* 0x00000007320d72a4 */ /* 0x000fe2000f8e020d */
[----:B------:R-:W-:Y:S02]  /*46c0*/  @!UP0 UMOV UR5, UR8 ;  /* 0x0000000800058c82 */ /* 0x000fe40008000000 */
[----:B------:R-:W-:Y:S02]  /*46d0*/  UIMAD UR14, UR5, UR15, UR14 ;  /* 0x0000000f050e72a4 */ /* 0x000fe4000f8e020e */
[----:B------:R-:W-:Y:S11]  /*46e0*/  UIMAD UR13, UR6, UR50, UR13 ;  /* 0x00000032060d72a4 */ /* 0x000ff6000f8e020d */
[----:B------:R-:W-:Y:S01]  /*46f0*/  @!UPT UIADD3 URZ, UPT, UPT, URZ, URZ, URZ ;  /* 0x000000fffffff290 */ /* 0x000fe2000fffe0ff */
.L_x_75:
[----:B------:R-:W3:Y:S01]  /*4700*/  @!UP2 LDCU.128 UR8, c[0x0][0xb10] ;  /* 0x00016200ff08a7ac */ /* 0x000ee20008000c00 */
[C---:B----4-:R-:W-:Y:S02]  /*4710*/  ISETP.NE.U32.AND P1, PT, R4.reuse, RZ, PT ;  /* 0x000000ff0400720c */ /* 0x050fe40003f25070 */
[----:B------:R-:W-:Y:S02]  /*4720*/  ISETP.NE.U32.AND P0, PT, R4, RZ, PT ;  /* 0x000000ff0400720c */ /* 0x000fe40003f05070 */
[C---:B------:R-:W-:Y:S02]  /*4730*/  ISETP.NE.AND.EX P1, PT, R5.reuse, RZ, PT, P1 ;  /* 0x000000ff0500720c */ /* 0x040fe40003f25310 */
[----:B------:R-:W-:Y:S01]  /*4740*/  ISETP.NE.AND.EX P0, PT, R5, RZ, PT, P0 ;  /* 0x000000ff0500720c */ /* 0x000fe20003f05300 */
[----:B------:R-:W4:Y:S01]  /*4750*/  @!UP2 LDCU UR5, c[0x0][0xb0c] ;  /* 0x00016180ff05a7ac */ /* 0x000f220008000800 */
[----:B------:R-:W-:Y:S01]  /*4760*/  SHF.L.U32 R9, R15, 0x1f, RZ ;  /* 0x0000001f0f097819 */ /* 0x000fe200000006ff */
[----:B------:R-:W-:Y:S02]  /*4770*/  USHF.L.U32 UR35, UR16, 0x7, URZ ;  /* 0x0000000710237899 */ /* 0x000fe400080006ff */
[----:B------:R-:W-:Y:S02]  /*4780*/  USHF.L.U32 UR34, UR20, 0x7, URZ ;  /* 0x0000000714227899 */ /* 0x000fe400080006ff */
[----:B---3--:R-:W-:Y:S07]  /*4790*/  UIMAD.WIDE.U32 UR6, UR14, UR8, URZ ;  /* 0x000000080e0672a5 */ /* 0x008fee000f8e00ff */
[----:B------:R-:W-:Y:S01]  /*47a0*/  @!UP2 UMOV UR4, UR7 ;  /* 0x000000070004ac82 */ /* 0x000fe20008000000 */
[----:B----4-:R-:W-:Y:S02]  /*47b0*/  @!UP2 UISETP.NE.AND UP0, UPT, UR5, 0x1, UPT ;  /* 0x000000010500a88c */ /* 0x010fe4000bf05270 */
[----:B------:R-:W-:Y:S02]  /*47c0*/  @!UP2 USHF.R.U32.HI UR4, URZ, UR9, UR4 ;  /* 0x00000009ff04a299 */ /* 0x000fe40008011604 */
[----:B------:R-:W-:Y:S02]  /*47d0*/  UIMAD.WIDE.U32 UR6, UR13, UR11, URZ ;  /* 0x0000000b0d0672a5 */ /* 0x000fe4000f8e00ff */
[----:B------:R-:W-:Y:S02]  /*47e0*/  @!UP2 USEL UR8, UR14, UR4, !UP0 ;  /* 0x000000040e08a287 */ /* 0x000fe4000c000000 */
[----:B------:R-:W-:Y:S03]  /*47f0*/  @!UP2 UISETP.NE.AND UP0, UPT, UR10, 0x1, UPT ;  /* 0x000000010a00a88c */ /* 0x000fe6000bf05270 */
[----:B------:R-:W-:Y:S02]  /*4800*/  @!UP2 UMOV UR6, UR7 ;  /* 0x000000070006ac82 */ /* 0x000fe40008000000 */
[----:B------:R-:W3:Y:S02]  /*4810*/  @!UP2 LDCU UR4, c[0x0][0xb20] ;  /* 0x00016400ff04a7ac */ /* 0x000ee40008000800 */
[----:B---3--:R-:W-:Y:S04]  /*4820*/  @!UP2 USHF.R.U32.HI UR6, URZ, UR4, UR6 ;  /* 0x00000004ff06a299 */ /* 0x008fe80008011606 */
[----:B------:R-:W-:Y:S04]  /*4830*/  @!UP2 USEL UR6, UR13, UR6, !UP0 ;  /* 0x000000060d06a287 */ /* 0x000fe8000c000000 */
[----:B------:R-:W-:Y:S02]  /*4840*/  @!UP2 UIADD3 UR4, UPT, UPT, -UR8, UR6, URZ ;  /* 0x000000060804a290 */ /* 0x000fe4000fffe1ff */
[----:B------:R-:W-:Y:S02]  /*4850*/  @!UP2 UIADD3 UR6, UPT, UPT, UR8, -UR6, URZ ;  /* 0x800000060806a290 */ /* 0x000fe4000fffe0ff */
[----:B------:R-:W-:Y:S02]  /*4860*/  @!UP2 UIMAD UR14, UR4, UR5, UR14 ;  /* 0x00000005040ea2a4 */ /* 0x000fe4000f8e020e */
[----:B------:R-:W-:Y:S01]  /*4870*/  @!UP2 UIMAD UR13, UR6, UR10, UR13 ;  /* 0x0000000a060da2a4 */ /* 0x000fe2000f8e020d */
[----:B------:R-:W-:Y:S11]  /*4880*/  BRA.U UP3, `(.L_x_76) ;  /* 0x0000000103107547 */ /* 0x000ff6000b800000 */
[----:B--2---:R-:W-:Y:S04]  /*4890*/  MOV R0, UR43 ;  /* 0x0000002b00007c02 */ /* 0x004fe80008000f00 */
[----:B------:R-:W-:Y:S04]  /*48a0*/  SHF.L.U32 R11, R0, 0x1f, RZ ;  /* 0x0000001f000b7819 */ /* 0x000fe800000006ff */
[----:B------:R-:W2:Y:S02]  /*48b0*/  SYNCS.PHASECHK.TRANS64.TRYWAIT P2, [UR21+0x78], R11 ;  /* 0x0000780bff0075a7 */ /* 0x000ea40008041115 */
[----:B--2---:R-:W-:Y:S05]  /*48c0*/  @!P2 BRA `(.L_x_77) ;  /* 0x000000540008a947 */ /* 0x004fea0003800000 */
.L_x_76:
[----:B------:R-:W-:Y:S05]  /*48d0*/  @!P1 BRA `(.L_x_78) ;  /* 0x0000000000309947 */ /* 0x000fea0003800000 */
[----:B------:R-:W-:Y:S01]  /*48e0*/  ISETP.NE.U32.AND P1, PT, R2, RZ, PT ;  /* 0x000000ff0200720c */ /* 0x000fe20003f25070 */
[----:B------:R-:W3:Y:S01]  /*48f0*/  LDCU.64 UR4, c[0x0][0x358] ;  /* 0x00006b00ff0477ac */ /* 0x000ee20008000a00 */
[----:B------:R-:W-:Y:S02]  /*4900*/  IMAD.MOV.U32 R80, RZ, RZ, 0x1 ;  /* 0x00000001ff507424 */ /* 0x000fe400078e00ff */
[----:B------:R-:W-:Y:S11]  /*4910*/  ISETP.NE.AND.EX P1, PT, R3, RZ, PT, P1 ;  /* 0x000000ff0300720c */ /* 0x000ff60003f25310 */
[----:B------:R-:W-:Y:S02]  /*4920*/  @!UPT UIADD3 URZ, UPT, UPT, URZ, URZ, URZ ;  /* 0x000000fffffff290 */ /* 0x000fe4000fffe0ff */
[----:B--2---:R-:W2:Y:S01]  /*4930*/  @P1 LDC.64 R10, c[0x0][0x888] ;  /* 0x00022200ff0a1b82 */ /* 0x004ea20000000a00 */
[----:B------:R-:W-:Y:S04]  /*4940*/  @P1 IMAD R0, R4, UR36, RZ ;  /* 0x0000002404001c24 */ /* 0x000fe8000f8e02ff */
[----:B--2---:R-:W-:Y:S04]  /*4950*/  @P1 IMAD.WIDE R10, R0, 0x4, R10 ;  /* 0x00000004000a1825 */ /* 0x004fe800078e020a */
[----:B------:R-:W-:Y:S01]  /*4960*/  HFMA2 R0, -RZ, RZ, 0, 5.9604644775390625e-08 ;  /* 0x00000001ff007431 */ /* 0x000fe200000001ff */
[----:B---3-5:R3:W5:Y:S04]  /*4970*/  @P1 LDG.E R41, desc[UR4][R10.64] ;  /* 0x000000040a291981 */ /* 0x028768000c1e1900 */
[----:B------:R-:W-:Y:S01]  /*4980*/  @!P1 PRMT R80, R0, 0x7610, R80 ;  /* 0x0000761000509816 */ /* 0x000fe20000000050 */
[----:B---3--:R-:W4:Y:S06]  /*4990*/  @!P1 LDC R41, c[0x0][0x880] ;  /* 0x00022000ff299b82 */ /* 0x008f2c0000000800 */
.L_x_78:
[----:B----45:R-:W-:Y:S01]  /*49a0*/  @!P0 FSETP.EQ.AND P1, PT, R41, RZ, PT ;  /* 0x000000ff2900820b */ /* 0x030fe20003f22000 */
[----:B------:R-:W-:Y:S01]  /*49b0*/  @!UPT UIADD3 URZ, UPT, UPT, URZ, URZ, URZ ;  /* 0x000000fffffff290 */ /* 0x000fe2000fffe0ff */
[----:B------:R-:W-:Y:S11]  /*49c0*/  @!P0 BRA `(.L_x_79) ;  /* 0x0000000000188947 */ /* 0x000ff60003800000 */
[----:B------:R-:W-:Y:S02]  /*49d0*/  LOP3.LUT P0, RZ, R80, 0xff, RZ, 0xc0, !PT ;  /* 0x000000ff50ff7812 */ /* 0x000fe4000780c0ff */
[----:B------:R-:W-:Y:S04]  /*49e0*/  ISETP.NE.U32.AND P1, PT, R2, RZ, PT ;  /* 0x000000ff0200720c */ /* 0x000fe80003f25070 */
[----:B------:R-:W-:Y:S04]  /*49f0*/  ISETP.NE.AND.EX P1, PT, R3, RZ, PT, P1 ;  /* 0x000000ff0300720c */ /* 0x000fe80003f25310 */
[----:B------:R-:W-:Y:S03]  /*4a00*/  PLOP3.LUT P1, PT, P1, PT, PT, 0x8, 0x80 ;  /* 0x000000000080781c */ /* 0x000fe60000f2e170 */
[----:B------:R-:W-:Y:S11]  /*4a10*/  @P0 FSETP.EQ.AND P1, PT, R41, RZ, PT ;  /* 0x000000ff2900020b */ /* 0x000ff60003f22000 */
[----:B------:R-:W-:Y:S02]  /*4a20*/  @!UPT UIADD3 URZ, UPT, UPT, URZ, URZ, URZ ;  /* 0x000000fffffff290 */ /* 0x000fe4000fffe0ff */
.L_x_79:
[----:B------:R-:W3:Y:S01]  /*4a30*/  SYNCS.PHASECHK.TRANS64.TRYWAIT P2, [UR21+0x50], R9 ;  /* 0x00005009ff0075a7 */ /* 0x000ee20008041115 */
[----:B------:R-:W-:Y:S04]  /*4a40*/  ELECT P0, URZ, PT ;  /* 0x0000000000ff782f */ /* 0x000fe80003800000 */
[----:B------:R-:W-:Y:S11]  /*4a50*/  PLOP3.LUT P1, PT, P1, P0, PT, 0xf2, 0x2f ;  /* 0x00000000002f781c */ /* 0x000ff60000f21e72 */
[----:B------:R-:W-:Y:S02]  /*4a60*/  @!UPT UIADD3 URZ, UPT, UPT, URZ, URZ, URZ ;  /* 0x000000fffffff290 */ /* 0x000fe4000fffe0ff */
[----:B------:R-:W-:Y:S05]  /*4a70*/  @!P1 IADD3 R8, P0, PT, R16, 0x580, RZ ;  /* 0x0000058010089810 */ /* 0x000fea0007f1e0ff */
[----:B------:R-:W-:Y:S01]  /*4a80*/  @!P1 IMAD.X R6, RZ, RZ, R17, P0 ;  /* 0x000000ffff069224 */ /* 0x000fe200000e0611 */
[----:B---3--:R-:W-:Y:S07]  /*4a90*/  @!P2 BRA `(.L_x_80) ;  /* 0x0000005000aca947 */ /* 0x008fee0003800000 */
.L_x_165:
[----:B------:R-:W-:Y:S01]  /*4aa0*/  @!P1 R2UR UR5, R8 ;  /* 0x00000000080592ca */ /* 0x000fe200000e0000 */
[----:B------:R-:W-:Y:S01]  /*4ab0*/  VOTEU.ALL UP0, P1 ;  /* 0x0000000000ff7886 */ /* 0x000fe20000800000 */
[----:B------:R-:W-:Y:S01]  /*4ac0*/  @!P1 R2UR UR4, R6 ;  /* 0x00000000060492ca */ /* 0x000fe200000e0000 */
[----:B--2---:R-:W-:Y:S01]  /*4ad0*/  @!P1 IMAD.MOV.U32 R0, RZ, RZ, 0x2000 ;  /* 0x00002000ff009424 */ /* 0x004fe200078e00ff */
[----:B------:R-:W-:Y:S01]  /*4ae0*/  UMOV UR8, 0x0 ;  /* 0x0000000000087882 */ /* 0x000fe20000000000 */
[----:B------:R-:W-:Y:S01]  /*4af0*/  UMOV UR9, 0x10000000 ;  /* 0x1000000000097882 */ /* 0x000fe20000000000 */
[----:B------:R-:W-:Y:S01]  /*4b00*/  @!UP0 UIADD3 UR32, UPT, UPT, UR21, 0x200, URZ ;  /* 0x0000020015208890 */ /* 0x000fe2000fffe0ff */
[----:B------:R-:W-:Y:S01]  /*4b10*/  @!P1 IADD3 R8, P0, PT, R16, 0x580, RZ ;  /* 0x0000058010089810 */ /* 0x000fe20007f1e0ff */
[----:B------:R-:W-:Y:S01]  /*4b20*/  VOTEU.ALL UP0, P1 ;  /* 0x0000000000ff7886 */ /* 0x000fe20000800000 */
[----:B------:R-:W-:Y:S03]  /*4b30*/  UPRMT UR6, UR47, 0x654, UR33 ;  /* 0x000006542f067896 */ /* 0x000fe60008000021 */
[----:B------:R-:W-:Y:S02]  /*4b40*/  @!P1 IMAD.X R6, RZ, RZ, R17, P0 ;  /* 0x000000ffff069224 */ /* 0x000fe400000e0611 */
[----:B------:R-:W-:Y:S02]  /*4b50*/  IMAD.U32 R10, RZ, RZ, UR5 ;  /* 0x00000005ff0a7e24 */ /* 0x000fe4000f8e00ff */
[----:B------:R-:W-:Y:S03]  /*4b60*/  IMAD.U32 R11, RZ, RZ, UR4 ;  /* 0x00000004ff0b7e24 */ /* 0x000fe6000f8e00ff */
[----:B------:R-:W-:Y:S02]  /*4b70*/  @!P1 R2UR UR4, R10 ;  /* 0x000000000a0492ca */ /* 0x000fe400000e0000 */
[----:B------:R-:W-:Y:S11]  /*4b80*/  @!P1 R2UR UR5, R11 ;  /* 0x000000000b0592ca */ /* 0x000ff600000e0000 */
[----:B------:R-:W-:Y:S02]  /*4b90*/  @!UPT UIADD3 URZ, UPT, UPT, URZ, URZ, URZ ;  /* 0x000000fffffff290 */ /* 0x000fe4000fffe0ff */
[----:B------:R2:W-:Y:S01]  /*4ba0*/  @!UP0 UTMALDG.3D [UR32], [UR4], desc[UR8] ;  /* 0x00000820040085b4 */ /* 0x0005e20008011000 */
[----:B------:R2:W-:Y:S01]  /*4bb0*/  @!P1 SYNCS.ARRIVE.TRANS64.RED.A0TR RZ, [UR21+0x30], R0 ;  /* 0x00003000ffff99a7 */ /* 0x0005e20008300415 */
[----:B------:R-:W-:Y:S01]  /*4bc0*/  SYNCS.ARRIVE.TRANS64.RED.A1T0 RZ, [UR6], RZ ;  /* 0x000000ffffff79a7 */ /* 0x000fe20008100406 */
[----:B------:R-:W3:Y:S02]  /*4bd0*/  SYNCS.PHASECHK.TRANS64.TRYWAIT P2, [UR21+0x58], R9 ;  /* 0x00005809ff0075a7 */ /* 0x000ee40008041115 */
[----:B--23--:R-:W-:Y:S05]  /*4be0*/  @!P2 BRA `(.L_x_81) ;  /* 0x000000500070a947 */ /* 0x00cfea0003800000 */
.L_x_167:
        /* <DEDUP_REMOVED lines=8> */
[----:B------:R-:W-:Y:S01]  /*4c70*/  @!UP0 UIADD3 UR24, UPT, UPT, UR21, 0x2200, URZ ;  /* 0x0000220015188890 */ /* 0x000fe2000fffe0ff */
[----:B------:R-:W-:Y:S01]  /*4c80*/  VOTEU.ALL UP0, P1 ;  /* 0x0000000000ff7886 */ /* 0x000fe20000800000 */
[----:B------:R-:W-:Y:S01]  /*4c90*/  UMOV UR27, UR35 ;  /* 0x00000023001b7c82 */ /* 0x000fe20008000000 */
[----:B------:R-:W-:Y:S02]  /*4ca0*/  UMOV UR28, UR36 ;  /* 0x00000024001c7c82 */ /* 0x000fe40008000000 */
[----:B------:R-:W-:Y:S01]  /*4cb0*/  IMAD.U32 R10, RZ, RZ, UR5 ;  /* 0x00000005ff0a7e24 */ /* 0x000fe2000f8e00ff */
[----:B------:R-:W-:Y:S01]  /*4cc0*/  UPRMT UR6, UR47, 0x654, UR25 ;  /* 0x000006542f067896 */ /* 0x000fe20008000019 */
[----:B------:R-:W-:Y:S02]  /*4cd0*/  IMAD.U32 R11, RZ, RZ, UR4 ;  /* 0x00000004ff0b7e24 */ /* 0x000fe4000f8e00ff */
[----:B------:R-:W-:Y:S01]  /*4ce0*/  @!P1 IMAD.X R6, RZ, RZ, R17, P0 ;  /* 0x000000ffff069224 */ /* 0x000fe200000e0611 */
        /* <DEDUP_REMOVED lines=8> */
.L_x_169:
[----:B------:R-:W-:Y:S01]  /*4d70*/  @!P1 R2UR UR5, R8 ;  /* 0x00000000080592ca */ /* 0x000fe200000e0000 */
[----:B------:R-:W-:Y:S01]  /*4d80*/  VOTEU.ALL UP0, P1 ;  /* 0x0000000000ff7886 */ /* 0x000fe20000800000 */
[----:B------:R-:W-:Y:S01]  /*4d90*/  @!P1 R2UR UR4, R6 ;  /* 0x00000000060492ca */ /* 0x000fe200000e0000 */
[----:B--2---:R-:W-:Y:S01]  /*4da0*/  @!P1 IMAD.MOV.U32 R0, RZ, RZ, 0x2000 ;  /* 0x00002000ff009424 */ /* 0x004fe200078e00ff */
[----:B------:R-:W-:Y:S01]  /*4db0*/  UMOV UR8, 0x0 ;  /* 0x0000000000087882 */ /* 0x000fe20000000000 */
[----:B------:R-:W-:Y:S01]  /*4dc0*/  UMOV UR9, 0x10000000 ;  /* 0x1000000000097882 */ /* 0x000fe20000000000 */
[----:B------:R-:W-:Y:S01]  /*4dd0*/  @!UP0 UIADD3 UR18, UPT, UPT, UR34, 0x40, URZ ;  /* 0x0000004022128890 */ /* 0x000fe2000fffe0ff */
[----:B------:R-:W-:Y:S01]  /*4de0*/  VIADD R14, R14, 0x1 ;  /* 0x000000010e0e7836 */ /* 0x000fe20000000000 */
[----:B------:R-:W-:Y:S01]  /*4df0*/  @!UP0 UIADD3 UR16, UPT, UPT, UR21, 0x4200, URZ ;  /* 0x0000420015108890 */ /* 0x000fe2000fffe0ff */
[----:B------:R-:W-:Y:S01]  /*4e00*/  VOTEU.ALL UP0, P1 ;  /* 0x0000000000ff7886 */ /* 0x000fe20000800000 */
[----:B------:R-:W-:Y:S01]  /*4e10*/  UMOV UR19, UR35 ;  /* 0x0000002300137c82 */ /* 0x000fe20008000000 */
[----:B------:R-:W-:Y:S02]  /*4e20*/  UMOV UR20, UR36 ;  /* 0x0000002400147c82 */ /* 0x000fe40008000000 */
[----:B------:R-:W-:Y:S01]  /*4e30*/  IMAD.U32 R10, RZ, RZ, UR5 ;  /* 0x00000005ff0a7e24 */ /* 0x000fe2000f8e00ff */
[----:B------:R-:W-:Y:S01]  /*4e40*/  UPRMT UR6, UR47, 0x654, UR17 ;  /* 0x000006542f067896 */ /* 0x000fe20008000011 */
        /* <DEDUP_REMOVED lines=9> */
.L_x_171:
[----:B------:R-:W-:Y:S01]  /*4ee0*/  @!P1 IADD3 R6, P0, PT, R16, 0x580, RZ ;  /* 0x0000058010069810 */ /* 0x000fe20007f1e0ff */
[----:B------:R-:W-:Y:S01]  /*4ef0*/  VOTEU.ALL UP0, P1 ;  /* 0x0000000000ff7886 */ /* 0x000fe20000800000 */
[----:B------:R-:W-:Y:S01]  /*4f00*/  UMOV UR6, 0x0 ;  /* 0x0000000000067882 */ /* 0x000fe20000000000 */
[----:B------:R-:W-:Y:S01]  /*4f10*/  UMOV UR7, 0x10000000 ;  /* 0x1000000000077882 */ /* 0x000fe20000000000 */
[----:B------:R-:W-:Y:S01]  /*4f20*/  @!P1 R2UR UR5, R6 ;  /* 0x00000000060592ca */ /* 0x000fe200000e0000 */
[----:B--2---:R-:W-:Y:S01]  /*4f30*/  @!P1 IMAD.X R0, RZ, RZ, R17, P0 ;  /* 0x000000ffff009224 */ /* 0x004fe200000e0611 */
[----:B------:R-:W-:Y:S01]  /*4f40*/  @!UP0 UIADD3 UR10, UPT, UPT, UR34, 0x60, URZ ;  /* 0x00000060220a8890 */ /* 0x000fe2000fffe0ff */
[----:B------:R-:W-:Y:S01]  /*4f50*/  R2UR UR16, R82 ;  /* 0x00000000521072ca */ /* 0x000fe200000e0000 */
[----:B------:R-:W-:Y:S01]  /*4f60*/  @!UP0 UIADD3 UR8, UPT, UPT, UR21, 0x6200, URZ ;  /* 0x0000620015088890 */ /* 0x000fe2000fffe0ff */
[----:B------:R-:W-:Y:S01]  /*4f70*/  ISETP.NE.AND P0, PT, R14, 0x2, PT ;  /* 0x000000020e00780c */ /* 0x000fe20003f05270 */
[----:B------:R-:W-:Y:S01]  /*4f80*/  @!UP0 UIADD3 UR9, UPT, UPT, UR21, 0x48, URZ ;  /* 0x0000004815098890 */ /* 0x000fe2000fffe0ff */
[----:B------:R-:W-:Y:S01]  /*4f90*/  @!P1 R2UR UR4, R0 ;  /* 0x00000000000492ca */ /* 0x000fe200000e0000 */
[----:B------:R-:W-:Y:S01]  /*4fa0*/  VOTEU.ALL UP0, P1 ;  /* 0x0000000000ff7886 */ /* 0x000fe20000800000 */
[----:B------:R-:W-:Y:S01]  /*4fb0*/  UMOV UR11, UR35 ;  /* 0x00000023000b7c82 */ /* 0x000fe20008000000 */
[----:B------:R-:W-:Y:S01]  /*4fc0*/  UMOV UR12, UR36 ;  /* 0x00000024000c7c82 */ /* 0x000fe20008000000 */
[----:B------:R-:W-:Y:S01]  /*4fd0*/  SEL R0, RZ, 0x1, P0 ;  /* 0x00000001ff007807 */ /* 0x000fe20000000000 */
[----:B------:R-:W-:Y:S01]  /*4fe0*/  UIADD3 UR20, UPT, UPT, UR13, UR63, URZ ;  /* 0x0000003f0d147290 */ /* 0x000fe2000fffe0ff */
[----:B------:R-:W-:Y:S01]  /*4ff0*/  IMAD.U32 R8, RZ, RZ, UR5 ;  /* 0x00000005ff087e24 */ /* 0x000fe2000f8e00ff */
[----:B------:R-:W-:Y:S01]  /*5000*/  LOP3.LUT R15, R15, 0x1, RZ, 0x3c, !PT ;  /* 0x000000010f0f7812 */ /* 0x000fe200078e3cff */
[----:B------:R-:W-:Y:S01]  /*5010*/  UPLOP3.LUT UP3, UPT, UPT, UPT, UPT, 0x80, 0x8 ;  /* 0x000000000008789c */ /* 0x000fe20003f6f070 */
[----:B------:R-:W-:Y:S01]  /*5020*/  LOP3.LUT R13, R13, R0, RZ, 0x3c, !PT ;  /* 0x000000000d0d7212 */ /* 0x000fe200078e3cff */
[----:B------:R-:W-:Y:S01]  /*5030*/  UIADD3 UR16, UPT, UPT, UR14, UR16, URZ ;  /* 0x000000100e107290 */ /* 0x000fe2000fffe0ff */
[----:B------:R-:W-:Y:S01]  /*5040*/  SEL R14, R14, RZ, P0 ;  /* 0x000000ff0e0e7207 */ /* 0x000fe20000000000 */
[----:B------:R-:W-:Y:S01]  /*5050*/  UMOV UR36, UR29 ;  /* 0x0000001d00247c82 */ /* 0x000fe20008000000 */
[----:B------:R-:W-:Y:S01]  /*5060*/  IMAD.U32 R9, RZ, RZ, UR4 ;  /* 0x00000004ff097e24 */ /* 0x000fe2000f8e00ff */
[----:B------:R-:W-:Y:S04]  /*5070*/  @!P1 R2UR UR4, R8 ;  /* 0x00000000080492ca */ /* 0x000fe800000e0000 */
[----:B------:R-:W-:Y:S11]  /*5080*/  @!P1 R2UR UR5, R9 ;  /* 0x00000000090592ca */ /* 0x000ff600000e0000 */
[----:B------:R-:W-:Y:S02]  /*5090*/  @!UPT UIADD3 URZ, UPT, UPT, URZ, URZ, URZ ;  /* 0x000000fffffff290 */ /* 0x000fe4000fffe0ff */
[----:B------:R2:W-:Y:S01]  /*50a0*/  @!UP0 UTMALDG.3D [UR8], [UR4], desc[UR6] ;  /* 0x00000608040085b4 */ /* 0x0005e20008011000 */
[----:B------:R2:W-:Y:S01]  /*50b0*/  @!P1 SYNCS.ARRIVE.TRANS64.RED.A0TR RZ, [UR21+0x48], R7 ;  /* 0x00004807ffff99a7 */ /* 0x0005e20008300415 */
[----:B------:R-:W-:Y:S01]  /*50c0*/  SYNCS.ARRIVE.TRANS64.RED.A1T0 RZ, [UR37], RZ ;  /* 0x000000ffffff79a7 */ /* 0x000fe20008100425 */
[----:B------:R-:W-:Y:S05]  /*50d0*/  BRA.U UP1, `(.L_x_84) ;  /* 0xfffffff101687547 */ /* 0x000fea000b83ffff */
[----:B------:R-:W-:-:S04]  /*50e0*/  SHF.L.U32 R3, R15, 0x1f, RZ ;  /* 0x0000001f0f037819 */ /* 0x000fc800000006ff */
[----:B------:R-:W3:Y:S02]  /*50f0*/  SYNCS.PHASECHK.TRANS64.TRYWAIT P0, [UR21+0x50], R3 ;  /* 0x00005003ff0075a7 */ /* 0x000ee40008001115 */
[----:B---3--:R-:W-:Y:S05]  /*5100*/  @!P0 BRA `(.L_x_85) ;  /* 0x0000004c00708947 */ /* 0x008fea0003800000 */
.L_x_173:
[----:B------:R-:W4:Y:S02]  /*5110*/  SYNCS.PHASECHK.TRANS64.TRYWAIT P0, [UR21+0x58], R3 ;  /* 0x00005803ff0075a7 */ /* 0x000f240008001115 */
[----:B----4-:R-:W-:Y:S05]  /*5120*/  @!P0 BRA `(.L_x_86) ;  /* 0x0000004c00808947 */ /* 0x010fea0003800000 */
.L_x_175:
[----:B------:R-:W4:Y:S02]  /*5130*/  SYNCS.PHASECHK.TRANS64.TRYWAIT P0, [UR21+0x60], R3 ;  /* 0x00006003ff0075a7 */ /* 0x000f240008001115 */
[----:B----4-:R-:W-:Y:S05]  /*5140*/  @!P0 BRA `(.L_x_87) ;  /* 0x0000004c00908947 */ /* 0x010fea0003800000 */
.L_x_177:
[----:B---3--:R-:W-:-:S07]  /*5150*/  MOV R0, UR21 ;  /* 0x0000001500007c02 */ /* 0x008fce0008000f00 */
.L_x_88:
[----:B---3--:R-:W-:-:S04]  /*5160*/  SHF.L.U32 R3, R15, 0x1f, RZ ;  /* 0x0000001f0f037819 */ /* 0x008fc800000006ff */
[----:B------:R3:W4:Y:S03]  /*5170*/  SYNCS.PHASECHK.TRANS64.TRYWAIT P0, [R0+URZ+0x68], R3 ;  /* 0x00006803000075a7 */ /* 0x00072600080011ff */
[----:B----4-:R-:W-:Y:S05]  /*5180*/  @!P0 NANOSLEEP.SYNCS 0x989680 ;  /* 0x009896800000895d */ /* 0x010fea0003900000 */
[----:B------:R-:W4:Y:S02]  /*5190*/  @!P0 SYNCS.PHASECHK.TRANS64 P0, [R0+URZ+0x68], R3 ;  /* 0x00006803000085a7 */ /* 0x000f2400080010ff */
[----:B-12-4-:R-:W-:Y:S05]  /*51a0*/  @P0 EXIT ;  /* 0x000000000000094d */ /* 0x016fea0003800000 */
[----:B------:R-:W-:Y:S05]  /*51b0*/  BRA `(.L_x_88) ;  /* 0xfffffffc00e87947 */ /* 0x000fea000383ffff */
.L_x_73:
[----:B------:R-:W-:-:S06]  /*51c0*/  UISETP.GE.AND UP0, UPT, UR17, 0x4, UPT ;  /* 0x000000041100788c */ /* 0x000fcc000bf06270 */
[----:B------:R-:W-:-:S13]  /*51d0*/  PLOP3.LUT P0, PT, PT, PT, UP0, 0x80, 0x8 ;  /* 0x000000000008781c */ /* 0x000fda0003f0f008 */
[----:B------:R-:W-:Y:S05]  /*51e0*/  @!P0 EXIT ;  /* 0x000000000000894d */ /* 0x000fea0003800000 */
[----:B------:R-:W-:Y:S01]  /*51f0*/  BAR.SYNC.DEFER_BLOCKING 0x6, 0xa0 ;  /* 0x0182800000007b1d */ /* 0x000fe20000010000 */
[C---:B------:R-:W-:Y:S01]  /*5200*/  IMAD.SHL.U32 R2, R94.reuse, 0x20, RZ ;  /* 0x000000205e027824 */ /* 0x040fe200078e00ff */
[C---:B------:R-:W-:Y:S01]  /*5210*/  SHF.L.U32 R37, R94.reuse, 0x10, RZ ;  /* 0x000000105e257819 */ /* 0x040fe200000006ff */
[C---:B------:R-:W-:Y:S01]  /*5220*/  IMAD.SHL.U32 R93, R94.reuse, 0x4, RZ ;  /* 0x000000045e5d7824 */ /* 0x040fe200078e00ff */
[----:B------:R-:W-:Y:S01]  /*5230*/  LOP3.LUT R95, R94, 0x60, RZ, 0xc0, !PT ;  /* 0x000000605e5f7812 */ /* 0x000fe200078ec0ff */
[----:B------:R-:W-:Y:S01]  /*5240*/  HFMA2 R86, -RZ, RZ, 0, 0 ;  /* 0x00000000ff567431 */ /* 0x000fe200000001ff */
[----:B------:R-:W-:Y:S02]  /*5250*/  UMOV UR44, 0x400 ;  /* 0x00000400002c7882 */ /* 0x000fe40000000000 */
[----:B------:R-:W1:Y:S01]  /*5260*/  LDC.64 R78, c[0x0][0x8b0] ;  /* 0x00022c00ff4e7b82 */ /* 0x000e620000000a00 */
[----:B------:R-:W-:Y:S01]  /*5270*/  ULEA UR44, UR47, UR44, 0x18 ;  /* 0x0000002c2f2c7291 */ /* 0x000fe2000f8ec0ff */
[----:B------:R-:W-:Y:S01]  /*5280*/  LOP3.LUT R6, R2, 0xc0, RZ, 0xc0, !PT ;  /* 0x000000c002067812 */ /* 0x000fe200078ec0ff */
[----:B------:R-:W2:Y:S01]  /*5290*/  LDCU.64 UR6, c[0x0][0x890] ;  /* 0x00011200ff0677ac */ /* 0x000ea20008000a00 */
[----:B------:R-:W-:Y:S01]  /*52a0*/  LOP3.LUT R92, R94, 0x2, RZ, 0xc0, !PT ;  /* 0x000000025e5c7812 */ /* 0x000fe200078ec0ff */
[----:B------:R-:W-:Y:S01]  /*52b0*/  IMAD.MOV.U32 R90, RZ, RZ, 0x1 ;  /* 0x00000001ff5a7424 */ /* 0x000fe200078e00ff */
[----:B------:R-:W-:Y:S01]  /*52c0*/  LOP3.LUT R93, R6, 0x18, R93, 0xf8, !PT ;  /* 0x00000018065d7812 */ /* 0x000fe200078ef85d */
[----:B------:R-:W-:Y:S01]  /*52d0*/  UIADD3 UR4, UPT, UPT, UR44, 0x200, URZ ;  /* 0x000002002c047890 */ /* 0x000fe2000fffe0ff */
[----:B------:R-:W3:Y:S01]  /*52e0*/  LDC.64 R76, c[0x0][0x8a8] ;  /* 0x00022a00ff4c7b82 */ /* 0x000ee20000000a00 */
[----:B------:R-:W-:Y:S01]  /*52f0*/  LOP3.LUT R37, R37, 0x600000, RZ, 0xc0, !PT ;  /* 0x0060000025257812 */ /* 0x000fe200078ec0ff */
[----:B------:R-:W-:Y:S01]  /*5300*/  IMAD.MOV.U32 R36, RZ, RZ, RZ ;  /* 0x000000ffff247224 */ /* 0x000fe200078e00ff */
[----:B------:R-:W-:-:S02]  /*5310*/  LOP3.LUT R93, R93, 0xf20, R2, 0xf8, !PT ;  /* 0x00000f205d5d7812 */ /* 0x000fc400078ef802 */
[----:B------:R-:W-:Y:S01]  /*5320*/  CS2R R88, SRZ ;  /* 0x0000000000587805 */ /* 0x000fe2000001ff00 */
[----:B------:R-:W-:Y:S01]  /*5330*/  IMAD.U32 R84, RZ, RZ, UR4 ;  /* 0x00000004ff547e24 */ /* 0x000fe2000f8e00ff */
[----:B------:R-:W-:Y:S01]  /*5340*/  LOP3.LUT R94, R94, 0x4, RZ, 0xc0, !PT ;  /* 0x000000045e5e7812 */ /* 0x000fe200078ec0ff */
[----:B------:R-:W4:Y:S01]  /*5350*/  LDCU UR60, c[0x0][0x370] ;  /* 0x00006e00ff3c77ac */ /* 0x000f220008000800 */
[----:B------:R-:W4:Y:S02]  /*5360*/  LDS R0, [UR44+0x130] ;  /* 0x0001302cff007984 */ /* 0x000f240008000800 */
[----:B------:R-:W-:Y:S01]  /*5370*/  LEA R93, R93, R84, 0x1 ;  /* 0x000000545d5d7211 */ /* 0x000fe200078e08ff */
[----:B------:R-:W1:Y:S01]  /*5380*/  LDCU UR43, c[0x0][0xb0c] ;  /* 0x00016180ff2b77ac */ /* 0x000e620008000800 */
[----:B--2---:R-:W-:Y:S01]  /*5390*/  IMAD.U32 R97, RZ, RZ, UR6 ;  /* 0x00000006ff617e24 */ /* 0x004fe2000f8e00ff */
[----:B------:R-:W-:Y:S02]  /*53a0*/  MOV R96, UR7 ;  /* 0x0000000700607c02 */ /* 0x000fe40008000f00 */
[--C-:B------:R-:W-:Y:S01]  /*53b0*/  IMAD R92, R92, -0x10, R93.reuse ;  /* 0xfffffff05c5c7824 */ /* 0x100fe200078e025d */
[----:B------:R-:W2:Y:S01]  /*53c0*/  LDCU UR39, c[0x0][0xb30] ;  /* 0x00016600ff2777ac */ /* 0x000ea20008000800 */
[----:B------:R-:W-:Y:S01]  /*53d0*/  IMAD R91, R94, -0x10, R93 ;  /* 0xfffffff05e5b7824 */ /* 0x000fe200078e025d */
[----:B------:R-:W1:Y:S01]  /*53e0*/  LDCU.64 UR54, c[0x0][0x888] ;  /* 0x00011100ff3677ac */ /* 0x000e620008000a00 */
[----:B------:R-:W1:Y:S01]  /*53f0*/  LDCU.64 UR40, c[0x0][0xb28] ;  /* 0x00016500ff2877ac */ /* 0x000e620008000a00 */
[----:B------:R-:W1:Y:S01]  /*5400*/  LDCU.128 UR56, c[0x0][0xb10] ;  /* 0x00016200ff3877ac */ /* 0x000e620008000c00 */
[----:B------:R-:W1:Y:S01]  /*5410*/  LDCU UR53, c[0x0][0x374] ;  /* 0x00006e80ff3577ac */ /* 0x000e620008000800 */
[----:B------:R-:W-:Y:S01]  /*5420*/  UMOV UR52, URZ ;  /* 0x000000ff00347c82 */ /* 0x000fe20008000000 */
[----:B------:R-:W-:Y:S01]  /*5430*/  UMOV UR46, URZ ;  /* 0x000000ff002e7c82 */ /* 0x000fe20008000000 */
[----:B-1234-:R-:W-:-:S07]  /*5440*/  IMAD.IADD R37, R0, 0x1, R37 ;  /* 0x0000000100257824 */ /* 0x01efce00078e0225 */
.L_x_132:
[----:B------:R-:W-:Y:S02]  /*5450*/  LEA R3, R86, UR44, 0x3 ;  /* 0x0000002c56037c11 */ /* 0x000fe4000f8e18ff */
[----:B------:R-:W-:Y:S02]  /*5460*/  SHF.L.U32 R0, R88, 0x1f, RZ ;  /* 0x0000001f58007819 */ /* 0x000fe400000006ff */
[----:B------:R-:W-:Y:S02]  /*5470*/  LEA R5, R86, UR44, 0x4 ;  /* 0x0000002c56057c11 */ /* 0x000fe4000f8e20ff */
[----:B-1----:R-:W1:Y:S02]  /*5480*/  SYNCS.PHASECHK.TRANS64.TRYWAIT P0, [R3+URZ+0x80], R0 ;  /* 0x00008000030075a7 */ /* 0x002e6400080011ff */
[----:B-12---:R-:W-:Y:S05]  /*5490*/  @!P0 BRA `(.L_x_89) ;  /* 0x0000004800d48947 */ /* 0x006fea0003800000 */
.L_x_178:
        /* <DEDUP_REMOVED lines=11> */
[----:B------:R-:W-:Y:S01]  /*5550*/  PLOP3.LUT P0, PT, PT, PT, UP1, 0x80, 0x8 ;  /* 0x000000000008781c */ /* 0x000fe20003f0f018 */
[----:B------:R-:W-:Y:S11]  /*5560*/  UP2UR UR62, UPR, URZ, 0x2 ;  /* 0x00000002ff3e7883 */ /* 0x000ff60008000000 */
[----:B------:R-:W-:Y:S01]  /*5570*/  @!UPT UIADD3 URZ, UPT, UPT, URZ, URZ, URZ ;  /* 0x000000fffffff290 */ /* 0x000fe2000fffe0ff */
[----:B-1----:R-:W-:Y:S02]  /*5580*/  @P0 SHF.R.U32.HI R0, RZ, 0x10, R5 ;  /* 0x00000010ff000819 */ /* 0x002fe40000011605 */
        /* <DEDUP_REMOVED lines=12> */
[----:B------:R-:W2:Y:S01]  /*5650*/  LDCU UR12, c[0x0][0xb20] ;  /* 0x00016400ff0c77ac */ /* 0x000ea20008000800 */
[----:B------:R-:W-:Y:S02]  /*5660*/  UIMAD.WIDE.U32 UR4, UR53, UR59, URZ ;  /* 0x0000003b350472a5 */ /* 0x000fe4000f8e00ff */
[----:B------:R-:W-:Y:S02]  /*5670*/  UIMAD.WIDE.U32 UR6, UR60, UR56, URZ ;  /* 0x000000383c0672a5 */ /* 0x000fe4000f8e00ff */
[----:B------:R-:W-:Y:S02]  /*5680*/  UISETP.NE.AND UP0, UPT, UR58, 0x1, UPT ;  /* 0x000000013a00788c */ /* 0x000fe4000bf05270 */
[----:B------:R-:W-:Y:S02]  /*5690*/  UIMAD.WIDE.U32 UR8, UR37, UR59, URZ ;  /* 0x0000003b250872a5 */ /* 0x000fe4000f8e00ff */
[----:B------:R-:W-:Y:S02]  /*56a0*/  UIMAD.WIDE.U32 UR10, UR38, UR56, URZ ;  /* 0x00000038260a72a5 */ /* 0x000fe4000f8e00ff */
[----:B------:R-:W-:Y:S02]  /*56b0*/  UISETP.NE.AND UP1, UPT, UR43, 0x1, UPT ;  /* 0x000000012b00788c */ /* 0x000fe4000bf25270 */
[----:B------:R-:W-:Y:S01]  /*56c0*/  UISETP.NE.AND UP2, UPT, UR42, 0x1, UPT ;  /* 0x000000012a00788c */ /* 0x000fe2000bf45270 */
[----:B------:R-:W-:Y:S02]  /*56d0*/  UMOV UR4, UR5 ;  /* 0x0000000500047c82 */ /* 0x000fe40008000000 */
[----:B--2---:R-:W-:Y:S03]  /*56e0*/  USHF.R.U32.HI UR5, URZ, UR12, UR4 ;  /* 0x0000000cff057299 */ /* 0x004fe60008011604 */
[----:B------:R-:W-:Y:S02]  /*56f0*/  UMOV UR4, UR7 ;  /* 0x0000000700047c82 */ /* 0x000fe40008000000 */
[----:B------:R-:W-:Y:S02]  /*5700*/  USHF.R.U32.HI UR7, URZ, UR57, UR4 ;  /* 0x00000039ff077299 */ /* 0x000fe40008011604 */
[----:B------:R-:W-:Y:S02]  /*5710*/  USEL UR4, UR53, UR5, !UP0 ;  /* 0x0000000535047287 */ /* 0x000fe4000c000000 */
[----:B------:R-:W-:Y:S01]  /*5720*/  USEL UR7, UR60, UR7, !UP1 ;  /* 0x000000073c077287 */ /* 0x000fe2000c800000 */
[----:B------:R-:W-:Y:S01]  /*5730*/  UMOV UR5, UR9 ;  /* 0x0000000900057c82 */ /* 0x000fe20008000000 */
[----:B------:R-:W-:Y:S02]  /*5740*/  UIMAD.WIDE.U32 UR8, UR4, UR40, URZ ;  /* 0x00000028040872a5 */ /* 0x000fe4000f8e00ff */
[----:B------:R-:W-:Y:S03]  /*5750*/  USHF.R.U32.HI UR6, URZ, UR12, UR5 ;  /* 0x0000000cff067299 */ /* 0x000fe60008011605 */
[----:B------:R-:W-:Y:S01]  /*5760*/  UMOV UR5, UR11 ;  /* 0x0000000b00057c82 */ /* 0x000fe20008000000 */
[----:B------:R-:W-:Y:S02]  /*5770*/  UIMAD.WIDE.U32 UR10, UR7, UR40, URZ ;  /* 0x00000028070a72a5 */ /* 0x000fe4000f8e00ff */
[----:B------:R-:W-:Y:S02]  /*5780*/  USHF.R.U32.HI UR12, URZ, UR57, UR5 ;  /* 0x00000039ff0c7299 */ /* 0x000fe40008011605 */
[----:B------:R-:W-:Y:S01]  /*5790*/  USEL UR6, UR37, UR6, !UP0 ;  /* 0x0000000625067287 */ /* 0x000fe2000c000000 */
[----:B------:R-:W-:Y:S02]  /*57a0*/  UMOV UR5, UR9 ;  /* 0x0000000900057c82 */ /* 0x000fe40008000000 */
[----:B------:R-:W-:Y:S01]  /*57b0*/  UMOV UR10, UR11 ;  /* 0x0000000b000a7c82 */ /* 0x000fe20008000000 */
[----:B------:R-:W-:Y:S02]  /*57c0*/  @UP2 USHF.R.U32.HI UR4, URZ, UR41, UR5 ;  /* 0x00000029ff042299 */ /* 0x000fe40008011605 */
[----:B------:R-:W-:Y:S02]  /*57d0*/  @UP2 USHF.R.U32.HI UR7, URZ, UR41, UR10 ;  /* 0x00000029ff072299 */ /* 0x000fe4000801160a */
[----:B------:R-:W-:Y:S02]  /*57e0*/  UIMAD UR4, UR42, UR4, URZ ;  /* 0x000000042a0472a4 */ /* 0x000fe4000f8e02ff */
        /* <DEDUP_REMOVED lines=8> */
[----:B------:R-:W-:Y:S02]  /*5870*/  USEL UR11, UR6, UR4, !UP2 ;  /* 0x00000004060b7287 */ /* 0x000fe4000d000000 */
[----:B------:R-:W-:Y:S02]  /*5880*/  UIADD3 UR8, UPT, UPT, -UR5, URZ, URZ ;  /* 0x000000ff05087290 */ /* 0x000fe4000fffe1ff */
[----:B------:R-:W-:Y:S01]  /*5890*/  UIADD3 UR10, UPT, UPT, -UR11, URZ, URZ ;  /* 0x000000ff0b0a7290 */ /* 0x000fe2000fffe1ff */
[----:B------:R-:W-:Y:S01]  /*58a0*/  @!UP0 UMOV UR4, UR9 ;  /* 0x0000000900048c82 */ /* 0x000fe20008000000 */
[----:B------:R-:W-:Y:S02]  /*58b0*/  UIADD3 UR9, UPT, UPT, -UR6, URZ, URZ ;  /* 0x000000ff06097290 */ /* 0x000fe4000fffe1ff */
[----:B------:R-:W-:Y:S02]  /*58c0*/  @!UP0 USHF.R.U32.HI UR4, URZ, UR41, UR4 ;  /* 0x00000029ff048299 */ /* 0x000fe40008011604 */
[----:B------:R-:W-:Y:S02]  /*58d0*/  UIMAD UR10, UR42, UR10, UR6 ;  /* 0x0000000a2a0a72a4 */ /* 0x000fe4000f8e0206 */
[----:B------:R-:W-:Y:S04]  /*58e0*/  @!UP0 USEL UR4, UR5, UR4, !UP2 ;  /* 0x0000000405048287 */ /* 0x000fe8000d000000 */
[----:B------:R-:W-:Y:S02]  /*58f0*/  @!UP0 UIMAD UR10, UR7, UR10, UR4 ;  /* 0x0000000a070a82a4 */ /* 0x000fe4000f8e0204 */
[----:B------:R-:W-:Y:S02]  /*5900*/  @!UP0 UIADD3 UR11, UPT, UPT, UR11, -UR4, URZ ;  /* 0x800000040b0b8290 */ /* 0x000fe4000fffe0ff */
[----:B------:R-:W-:Y:S02]  /*5910*/  UIMAD UR7, UR43, UR8, UR38 ;  /* 0x000000082b0772a4 */ /* 0x000fe4000f8e0226 */
[----:B------:R-:W-:Y:S02]  /*5920*/  @!UP0 UIMAD UR6, UR11, UR42, UR5 ;  /* 0x0000002a0b0682a4 */ /* 0x000fe4000f8e0205 */
[----:B------:R-:W-:Y:S01]  /*5930*/  UIMAD UR4, UR58, UR9, UR37 ;  /* 0x000000093a0472a4 */ /* 0x000fe2000f8e0225 */
[----:B------:R-:W-:Y:S02]  /*5940*/  @!UP0 UMOV UR5, UR10 ;  /* 0x0000000a00058c82 */ /* 0x000fe40008000000 */
[----:B------:R-:W-:Y:S02]  /*5950*/  UIMAD UR38, UR5, UR43, UR7 ;  /* 0x0000002b052672a4 */ /* 0x000fe4000f8e0207 */
[----:B------:R-:W-:Y:S11]  /*5960*/  UIMAD UR37, UR6, UR58, UR4 ;  /* 0x0000003a062572a4 */ /* 0x000ff6000f8e0204 */
[----:B------:R-:W-:Y:S01]  /*5970*/  @!UPT UIADD3 URZ, UPT, UPT, URZ, URZ, URZ ;  /* 0x000000fffffff290 */ /* 0x000fe2000fffe0ff */
.L_x_90:
[----:B------:R-:W-:Y:S01]  /*5980*/  UISETP.NE.AND UP0, UPT, UR39, 0x1, UPT ;  /* 0x000000012700788c */ /* 0x000fe2000bf05270 */
[----:B------:R-:W-:Y:S01]  /*5990*/  LOP3.LUT P0, RZ, R84, 0x1b0, RZ, 0xc0, !PT ;  /* 0x000001b054ff7812 */ /* 0x000fe2000780c0ff */
[----:B------:R-:W-:Y:S01]  /*59a0*/  USHF.L.U32 UR50, UR16, 0x7, URZ ;  /* 0x0000000710327899 */ /* 0x000fe200080006ff */
[----:B------:R-:W-:Y:S01]  /*59b0*/  BSSY.RECONVERGENT B6, `(.L_x_91) ;  /* 0x0000034000067945 */ /* 0x000fe20003800200 */
[----:B------:R-:W-:Y:S01]  /*59c0*/  USHF.L.U32 UR49, UR20, 0x7, URZ ;  /* 0x0000000714317899 */ /* 0x000fe200080006ff */
[----:B------:R-:W-:Y:S06]  /*59d0*/  IADD3 R86, PT, PT, R86, 0x1, RZ ;  /* 0x0000000156567810 */ /* 0x000fec0007ffe0ff */
[----:B------:R-:W2:Y:S01]  /*59e0*/  @!UP0 LDCU.128 UR12, c[0x0][0xb10] ;  /* 0x00016200ff0c87ac */ /* 0x000ea20008000c00 */
[----:B------:R-:W3:Y:S01]  /*59f0*/  @!UP0 LDCU UR5, c[0x0][0xb0c] ;  /* 0x00016180ff0587ac */ /* 0x000ee20008000800 */
[----:B------:R-:W4:Y:S01]  /*5a00*/  @!UP0 LDCU UR10, c[0x0][0xb20] ;  /* 0x00016400ff0a87ac */ /* 0x000f220008000800 */
[----:B--2---:R-:W-:Y:S02]  /*5a10*/  UIMAD.WIDE.U32 UR8, UR38, UR12, URZ ;  /* 0x0000000c260872a5 */ /* 0x004fe4000f8e00ff */
[----:B------:R-:W-:Y:S02]  /*5a20*/  UIMAD.WIDE.U32 UR6, UR37, UR15, URZ ;  /* 0x0000000f250672a5 */ /* 0x000fe4000f8e00ff */
[----:B------:R-:W-:Y:S03]  /*5a30*/  @!UP0 UISETP.NE.AND UP1, UPT, UR14, 0x1, UPT ;  /* 0x000000010e00888c */ /* 0x000fe6000bf25270 */
[----:B------:R-:W-:Y:S01]  /*5a40*/  @!UP0 UMOV UR4, UR9 ;  /* 0x0000000900048c82 */ /* 0x000fe20008000000 */
[----:B---3--:R-:W-:Y:S02]  /*5a50*/  @!UP0 UISETP.NE.AND UP2, UPT, UR5, 0x1, UPT ;  /* 0x000000010500888c */ /* 0x008fe4000bf45270 */
[----:B------:R-:W-:Y:S01]  /*5a60*/  @!UP0 USHF.R.U32.HI UR4, URZ, UR13, UR4 ;  /* 0x0000000dff048299 */ /* 0x000fe20008011604 */
[----:B------:R-:W-:Y:S02]  /*5a70*/  @!UP0 UMOV UR6, UR7 ;  /* 0x0000000700068c82 */ /* 0x000fe40008000000 */
[----:B----4-:R-:W-:Y:S02]  /*5a80*/  @!UP0 USHF.R.U32.HI UR6, URZ, UR10, UR6 ;  /* 0x0000000aff068299 */ /* 0x010fe40008011606 */
[----:B------:R-:W-:Y:S02]  /*5a90*/  @!UP0 USEL UR7, UR38, UR4, !UP2 ;  /* 0x0000000426078287 */ /* 0x000fe4000d000000 */
[----:B------:R-:W-:Y:S04]  /*5aa0*/  @!UP0 USEL UR6, UR37, UR6, !UP1 ;  /* 0x0000000625068287 */ /* 0x000fe8000c800000 */
[----:B------:R-:W-:Y:S02]  /*5ab0*/  @!UP0 UIADD3 UR4, UPT, UPT, -UR7, UR6, URZ ;  /* 0x0000000607048290 */ /* 0x000fe4000fffe1ff */
[----:B------:R-:W-:Y:S02]  /*5ac0*/  @!UP0 UIADD3 UR6, UPT, UPT, UR7, -UR6, URZ ;  /* 0x8000000607068290 */ /* 0x000fe4000fffe0ff */
[----:B------:R-:W-:Y:S02]  /*5ad0*/  @!UP0 UIMAD UR38, UR4, UR5, UR38 ;  /* 0x00000005042682a4 */ /* 0x000fe4000f8e0226 */
[----:B------:R-:W-:Y:S01]  /*5ae0*/  @!UP0 UIMAD UR37, UR6, UR14, UR37 ;  /* 0x0000000e062582a4 */ /* 0x000fe2000f8e0225 */
[----:B------:R-:W-:Y:S11]  /*5af0*/  @!P0 BRA `(.L_x_92) ;  /* 0x00000000007c8947 */ /* 0x000ff60003800000 */
[----:B------:R-:W2:Y:S01]  /*5b00*/  LDCU.64 UR8, c[0x4][0x80] ;  /* 0x01001000ff0877ac */ /* 0x000ea20008000a00 */
[----:B------:R-:W-:Y:S01]  /*5b10*/  MOV R2, 0x0 ;  /* 0x0000000000027802 */ /* 0x000fe20000000f00 */
[----:B------:R-:W-:Y:S02]  /*5b20*/  HFMA2 R12, -RZ, RZ, 0, 5.9604644775390625e-08 ;  /* 0x00000001ff0c7431 */ /* 0x000fe400000001ff */
[----:B------:R-:W-:Y:S01]  /*5b30*/  IMAD.MOV.U32 R8, RZ, RZ, 0x70 ;  /* 0x00000070ff087424 */ /* 0x000fe200078e00ff */
[----:B------:R3:W4:Y:S01]  /*5b40*/  LDC.64 R14, c[0x4][R2] ;  /* 0x01000000020e7b82 */ /* 0x0007220000000a00 */
[----:B------:R-:W1:Y:S01]  /*5b50*/  LDCU.64 UR6, c[0x4][0x88] ;  /* 0x01001100ff0677ac */ /* 0x000e620008000a00 */
[----:B------:R-:W-:Y:S01]  /*5b60*/  IMAD.MOV.U32 R13, RZ, RZ, RZ ;  /* 0x000000ffff0d7224 */ /* 0x000fe200078e00ff */
[----:B------:R-:W1:Y:S01]  /*5b70*/  LDCU.64 UR4, c[0x4][0x8] ;  /* 0x01000100ff0477ac */ /* 0x000e620008000a00 */
[----:B--2---:R-:W-:Y:S01]  /*5b80*/  MOV R5, UR9 ;  /* 0x0000000900057c02 */ /* 0x004fe20008000f00 */
[----:B------:R-:W-:Y:S01]  /*5b90*/  IMAD.U32 R4, RZ, RZ, UR8 ;  /* 0x00000008ff047e24 */ /* 0x000fe2000f8e00ff */
[----:B-1----:R-:W-:Y:S01]  /*5ba0*/  MOV R7, UR7 ;  /* 0x0000000700077c02 */ /* 0x002fe20008000f00 */
[----:B------:R-:W-:Y:S01]  /*5bb0*/  IMAD.U32 R6, RZ, RZ, UR6 ;  /* 0x00000006ff067e24 */ /* 0x000fe2000f8e00ff */
[----:B------:R-:W-:Y:S01]  /*5bc0*/  MOV R11, UR5 ;  /* 0x00000005000b7c02 */ /* 0x000fe20008000f00 */
[----:B------:R-:W-:Y:S02]  /*5bd0*/  IMAD.U32 R10, RZ, RZ, UR4 ;  /* 0x00000004ff0a7e24 */ /* 0x000fe4000f8e00ff */
[----:B------:R-:W-:Y:S07]  /*5be0*/  LEPC R20, `(.L_x_93) ;  /* 0x000000001014794e */ /* 0x000fee0000000000 */
[----:B---345:R-:W-:Y:S05]  /*5bf0*/  CALL.ABS.NOINC R14 ;  /* 0x000000000e007343 */ /* 0x038fea0003c00000 */
.L_x_93:
[----:B------:R-:W1:Y:S01]  /*5c00*/  LDCU.64 UR8, c[0x4][0x80] ;  /* 0x01001000ff0877ac */ /* 0x000e620008000a00 */
[----:B------:R-:W2:Y:S01]  /*5c10*/  LDC.64 R2, c[0x4][R2] ;  /* 0x0100000002027b82 */ /* 0x000ea20000000a00 */
[----:B------:R-:W-:Y:S02]  /*5c20*/  HFMA2 R12, -RZ, RZ, 0, 5.9604644775390625e-08 ;  /* 0x00000001ff0c7431 */ /* 0x000fe400000001ff */
[----:B------:R-:W-:Y:S02]  /*5c30*/  IMAD.MOV.U32 R8, RZ, RZ, 0x70 ;  /* 0x00000070ff087424 */ /* 0x000fe400078e00ff */
[----:B------:R-:W-:Y:S01]  /*5c40*/  IMAD.MOV.U32 R13, RZ, RZ, RZ ;  /* 0x000000ffff0d7224 */ /* 0x000fe200078e00ff */
[----:B------:R-:W3:Y:S01]  /*5c50*/  LDCU.64 UR6, c[0x4][0x88] ;  /* 0x01001100ff0677ac */ /* 0x000ee20008000a00 */
[----:B------:R-:W4:Y:S01]  /*5c60*/  LDCU.64 UR4, c[0x4][0x8] ;  /* 0x01000100ff0477ac */ /* 0x000f220008000a00 */
[----:B-1----:R-:W-:Y:S02]  /*5c70*/  MOV R4, UR8 ;  /* 0x0000000800047c02 */ /* 0x002fe40008000f00 */
[----:B------:R-:W-:Y:S02]  /*5c80*/  MOV R5, UR9 ;  /* 0x0000000900057c02 */ /* 0x000fe40008000f00 */
[----:B---3--:R-:W-:Y:S01]  /*5c90*/  MOV R7, UR7 ;  /* 0x0000000700077c02 */ /* 0x008fe20008000f00 */
[----:B------:R-:W-:Y:S01]  /*5ca0*/  IMAD.U32 R6, RZ, RZ, UR6 ;  /* 0x00000006ff067e24 */ /* 0x000fe2000f8e00ff */
[----:B----4-:R-:W-:Y:S01]  /*5cb0*/  MOV R11, UR5 ;  /* 0x00000005000b7c02 */ /* 0x010fe20008000f00 */
[----:B------:R-:W-:Y:S02]  /*5cc0*/  IMAD.U32 R10, RZ, RZ, UR4 ;  /* 0x00000004ff0a7e24 */ /* 0x000fe4000f8e00ff */
[----:B------:R-:W-:Y:S07]  /*5cd0*/  LEPC R20, `(.L_x_92) ;  /* 0x000000001014794e */ /* 0x000fee0000000000 */
[----:B--2---:R-:W-:Y:S05]  /*5ce0*/  CALL.ABS.NOINC R2 ;  /* 0x0000000002007343 */ /* 0x004fea0003c00000 */
.L_x_92:
[----:B------:R-:W-:Y:S05]  /*5cf0*/  BSYNC.RECONVERGENT B6 ;  /* 0x0000000000067941 */ /* 0x000fea0003800200 */
.L_x_91:
[----:B------:R-:W-:Y:S02]  /*5d00*/  R2UR UR6, R83 ;  /* 0x00000000530672ca */ /* 0x000fe400000e0000 */
[----:B------:R-:W-:Y:S02]  /*5d10*/  R2UR UR5, R97 ;  /* 0x00000000610572ca */ /* 0x000fe400000e0000 */
[----:B------:R-:W-:Y:S02]  /*5d20*/  R2UR UR4, R96 ;  /* 0x00000000600472ca */ /* 0x000fe400000e0000 */
[----:B------:R-:W-:Y:S02]  /*5d30*/  ISETP.NE.U32.AND P4, PT, R78, RZ, PT ;  /* 0x000000ff4e00720c */ /* 0x000fe40003f85070 */
[----:B------:R-:W-:Y:S02]  /*5d40*/  ISETP.NE.U32.AND P2, PT, RZ, UR54, PT ;  /* 0x00000036ff007c0c */ /* 0x000fe4000bf45070 */
[----:B------:R-:W-:Y:S02]  /*5d50*/  ISETP.NE.AND.EX P4, PT, R79, RZ, PT, P4 ;  /* 0x000000ff4f00720c */ /* 0x000fe40003f85340 */
[----:B------:R-:W-:Y:S01]  /*5d60*/  ISETP.NE.AND.EX P2, PT, RZ, UR55, PT, P2 ;  /* 0x00000037ff007c0c */ /* 0x000fe2000bf45320 */
[----:B------:R-:W-:Y:S02]  /*5d70*/  UISETP.NE.AND UP2, UPT, UR6, URZ, UPT ;  /* 0x000000ff0600728c */ /* 0x000fe4000bf45270 */
[----:B------:R-:W-:Y:S04]  /*5d80*/  UISETP.NE.U32.AND UP0, UPT, UR5, URZ, UPT ;  /* 0x000000ff0500728c */ /* 0x000fe8000bf05070 */
[----:B------:R-:W-:Y:S01]  /*5d90*/  UISETP.NE.AND.EX UP1, UPT, UR4, URZ, UPT, UP0 ;  /* 0x000000ff0400728c */ /* 0x000fe2000bf25300 */
[----:B------:R-:W-:Y:S01]  /*5da0*/  PLOP3.LUT P1, PT, PT, PT, UP2, 0x80, 0x8 ;  /* 0x000000000008781c */ /* 0x000fe20003f2f028 */
[----:B------:R-:W-:Y:S03]  /*5db0*/  UPLOP3.LUT UP0, UPT, UPT, UPT, UPT, 0x40, 0x4 ;  /* 0x000000000004789c */ /* 0x000fe60003f0e870 */
[----:B------:R-:W-:Y:S06]  /*5dc0*/  @UP2 UPLOP3.LUT UP0, UPT, UPT, UPT, UP1, 0x80, 0x8 ;  /* 0x000000000008289c */ /* 0x000fec0003f0f010 */
[----:B------:R-:W-:Y:S01]  /*5dd0*/  PLOP3.LUT P0, PT, PT, PT, UP0, 0x80, 0x8 ;  /* 0x000000000008781c */ /* 0x000fe20003f0f008 */
[----:B------:R-:W-:Y:S01]  /*5de0*/  @!UPT UIADD3 URZ, UPT, UPT, URZ, URZ, URZ ;  /* 0x000000fffffff290 */ /* 0x000fe2000fffe0ff */
[----:B------:R-:W-:Y:S11]  /*5df0*/  BRA.U !UP1, `(.L_x_94) ;  /* 0x0000000109407547 */ /* 0x000ff6000b800000 */
[----:B------:R-:W-:Y:S01]  /*5e00*/  UISETP.NE.U32.AND UP0, UPT, UR54, URZ, UPT ;  /* 0x000000ff3600728c */ /* 0x000fe2000bf05070 */
[----:B------:R-:W-:Y:S01]  /*5e10*/  R2UR UR6, R97 ;  /* 0x00000000610672ca */ /* 0x000fe200000e0000 */
[----:B------:R-:W2:Y:S01]  /*5e20*/  LDCU.64 UR8, c[0x0][0x358] ;  /* 0x00006b00ff0877ac */ /* 0x000ea20008000a00 */
[----:B------:R-:W-:Y:S02]  /*5e30*/  HFMA2 R80, -RZ, RZ, 0, 5.9604644775390625e-08 ;  /* 0x00000001ff507431 */ /* 0x000fe400000001ff */
[----:B-1----:R-:W-:Y:S01]  /*5e40*/  IMAD.MOV.U32 R0, RZ, RZ, 0x1 ;  /* 0x00000001ff007424 */ /* 0x002fe200078e00ff */
[----:B------:R-:W-:Y:S06]  /*5e50*/  UISETP.NE.AND.EX UP0, UPT, UR55, URZ, UPT, UP0 ;  /* 0x000000ff3700728c */ /* 0x000fec000bf05300 */
[----:B------:R-:W-:Y:S05]  /*5e60*/  PLOP3.LUT P3, PT, PT, PT, UP0, 0x80, 0x8 ;  /* 0x000000000008781c */ /* 0x000fea0003f6f008 */
[----:B------:R-:W1:Y:S01]  /*5e70*/  @UP0 LDCU.64 UR4, c[0x0][0x888] ;  /* 0x00011100ff0407ac */ /* 0x000e620008000a00 */
[----:B------:R-:W-:Y:S07]  /*5e80*/  @UP0 UIMAD UR6, UR36, UR6, URZ ;  /* 0x00000006240602a4 */ /* 0x000fee000f8e02ff */
[----:B------:R-:W-:Y:S01]  /*5e90*/  @!P3 PRMT R80, R0, 0x7610, R80 ;  /* 0x000076100050b816 */ /* 0x000fe20000000050 */
[----:B-1----:R-:W-:Y:S06]  /*5ea0*/  @UP0 UIMAD.WIDE UR4, UR6, 0x4, UR4 ;  /* 0x00000004060408a5 */ /* 0x002fec000f8e0204 */
[----:B------:R-:W-:Y:S02]  /*5eb0*/  IMAD.U32 R2, RZ, RZ, UR4 ;  /* 0x00000004ff027e24 */ /* 0x000fe4000f8e00ff */
[----:B------:R-:W-:Y:S03]  /*5ec0*/  IMAD.U32 R3, RZ, RZ, UR5 ;  /* 0x00000005ff037e24 */ /* 0x000fe6000f8e00ff */
[----:B------:R-:W1:Y:S02]  /*5ed0*/  @!UP0 LDCU UR4, c[0x0][0x880] ;  /* 0x00011000ff0487ac */ /* 0x000e640008000800 */
[----:B--2--5:R2:W5:Y:S02]  /*5ee0*/  @P3 LDG.E R41, desc[UR8][R2.64] ;  /* 0x0000000802293981 */ /* 0x024564000c1e1900 */
[----:B-12---:R-:W-:Y:S02]  /*5ef0*/  @!P3 MOV R41, UR4 ;  /* 0x000000040029bc02 */ /* 0x006fe40008000f00 */
.L_x_94:
[----:B------:R-:W-:Y:S05]  /*5f00*/  @!P4 BRA `(.L_x_95) ;  /* 0x000000000024c947 */ /* 0x000fea0003800000 */
[----:B------:R-:W-:Y:S01]  /*5f10*/  ISETP.NE.U32.AND P3, PT, R76, RZ, PT ;  /* 0x000000ff4c00720c */ /* 0x000fe20003f65070 */
[----:B------:R-:W2:Y:S03]  /*5f20*/  LDCU.64 UR4, c[0x0][0x358] ;  /* 0x00006b00ff0477ac */ /* 0x000ea60008000a00 */
[----:B------:R-:W-:Y:S11]  /*5f30*/  ISETP.NE.AND.EX P3, PT, R77, RZ, PT, P3 ;  /* 0x000000ff4d00720c */ /* 0x000ff60003f65330 */
[----:B------:R-:W-:Y:S02]  /*5f40*/  @!UPT UIADD3 URZ, UPT, UPT, URZ, URZ, URZ ;  /* 0x000000fffffff290 */ /* 0x000fe4000fffe0ff */
[----:B------:R-:W3:Y:S01]  /*5f50*/  @P3 LDC.64 R2, c[0x0][0x8a8] ;  /* 0x00022a00ff023b82 */ /* 0x000ee20000000a00 */
[----:B-1----:R-:W-:Y:S04]  /*5f60*/  @P3 IMAD R0, R78, UR36, RZ ;  /* 0x000000244e003c24 */ /* 0x002fe8000f8e02ff */
[----:B---3--:R-:W-:Y:S05]  /*5f70*/  @P3 IMAD.WIDE R2, R0, 0x4, R2 ;  /* 0x0000000400023825 */ /* 0x008fea00078e0202 */
[----:B--2--5:R2:W5:Y:S02]  /*5f80*/  @P3 LDG.E R38, desc[UR4][R2.64] ;  /* 0x0000000402263981 */ /* 0x024564000c1e1900 */
[----:B--2---:R-:W3:Y:S02]  /*5f90*/  @!P3 LDC R38, c[0x0][0x8a0] ;  /* 0x00022800ff26bb82 */ /* 0x004ee40000000800 */
.L_x_95:
[----:B-----5:R-:W-:Y:S01]  /*5fa0*/  FSETP.NEU.AND P3, PT, R41, RZ, PT ;  /* 0x000000ff2900720b */ /* 0x020fe20003f6d000 */
[----:B------:R-:W-:Y:S01]  /*5fb0*/  BSSY B1, `(.L_x_96) ;  /* 0x0000039000017945 */ /* 0x000fe20003800000 */
[----:B------:R-:W-:Y:S01]  /*5fc0*/  SEL R3, RZ, 0xffffffff, P2 ;  /* 0xffffffffff037807 */ /* 0x000fe20001000000 */
[----:B------:R-:W-:Y:S01]  /*5fd0*/  IMAD.MOV.U32 R47, RZ, RZ, 0x1 ;  /* 0x00000001ff2f7424 */ /* 0x000fe200078e00ff */
[----:B------:R-:W-:Y:S01]  /*5fe0*/  @P1 LOP3.LUT P2, RZ, R80, 0xff, RZ, 0xc0, !PT ;  /* 0x000000ff50ff1812 */ /* 0x000fe2000784c0ff */
[----:B------:R-:W-:Y:S01]  /*5ff0*/  IMAD R39, R36, 0x80, R37 ;  /* 0x0000008024277824 */ /* 0x000fe200078e0225 */
[----:B------:R-:W-:Y:S01]  /*6000*/  @P1 SEL R2, RZ, 0xffffffff, P3 ;  /* 0xffffffffff021807 */ /* 0x000fe20001800000 */
[----:B------:R-:W-:Y:S01]  /*6010*/  IMAD R87, R94, -0x10, R92 ;  /* 0xfffffff05e577824 */ /* 0x000fe200078e025c */
[----:B------:R-:W-:Y:S01]  /*6020*/  LOP3.LUT R90, R90, 0x1, RZ, 0x3c, !PT ;  /* 0x000000015a5a7812 */ /* 0x000fe200078e3cff */
[----:B------:R-:W-:Y:S01]  /*6030*/  IMAD.MOV.U32 R46, RZ, RZ, RZ ;  /* 0x000000ffff2e7224 */ /* 0x000fe200078e00ff */
[----:B------:R-:W-:Y:S02]  /*6040*/  @P0 SEL R2, R3, R2, !P2 ;  /* 0x0000000203020207 */ /* 0x000fe40005000000 */
[----:B------:R-:W-:Y:S02]  /*6050*/  CS2R R74, SRZ ;  /* 0x00000000004a7805 */ /* 0x000fe4000001ff00 */
[----:B------:R-:W-:Y:S02]  /*6060*/  LEA R99, R36, UR44, 0x3 ;  /* 0x0000002c24637c11 */ /* 0x000fe4000f8e18ff */
[----:B------:R-:W-:Y:S02]  /*6070*/  CS2R R72, SRZ ;  /* 0x0000000000487805 */ /* 0x000fe4000001ff00 */
[----:B------:R-:W-:Y:S02]  /*6080*/  @P1 LOP3.LUT R2, R2, 0x1, RZ, 0xc0, !PT ;  /* 0x0000000102021812 */ /* 0x000fe400078ec0ff */
[----:B------:R-:W-:Y:S02]  /*6090*/  CS2R R66, SRZ ;  /* 0x0000000000427805 */ /* 0x000fe4000001ff00 */
[----:B-1----:R-:W-:Y:S02]  /*60a0*/  SHF.L.U32 R0, R89, 0x1f, RZ ;  /* 0x0000001f59007819 */ /* 0x002fe400000006ff */
[----:B------:R-:W-:Y:S02]  /*60b0*/  CS2R R64, SRZ ;  /* 0x0000000000407805 */ /* 0x000fe4000001ff00 */
[----:B------:R-:W-:Y:S02]  /*60c0*/  ISETP.NE.U32.OR P5, PT, R2, 0x1, !P1 ;  /* 0x000000010200780c */ /* 0x000fe40004fa5470 */
[----:B------:R-:W-:Y:S02]  /*60d0*/  CS2R R58, SRZ ;  /* 0x00000000003a7805 */ /* 0x000fe4000001ff00 */
[----:B------:R-:W-:Y:S02]  /*60e0*/  PLOP3.LUT P2, PT, PT, PT, UP1, 0x80, 0x8 ;  /* 0x000000000008781c */ /* 0x000fe40003f4f018 */
[----:B------:R-:W-:Y:S02]  /*60f0*/  CS2R R56, SRZ ;  /* 0x0000000000387805 */ /* 0x000fe4000001ff00 */
[----:B------:R-:W-:Y:S02]  /*6100*/  LOP3.LUT P4, R85, R80, 0xff, RZ, 0xc0, !PT ;  /* 0x000000ff50557812 */ /* 0x000fe4000788c0ff */
[----:B------:R-:W-:Y:S02]  /*6110*/  CS2R R50, SRZ ;  /* 0x0000000000327805 */ /* 0x000fe4000001ff00 */
[----:B------:R-:W-:Y:S02]  /*6120*/  SEL R2, RZ, 0xffffffff, P3 ;  /* 0xffffffffff027807 */ /* 0x000fe40001800000 */
[----:B------:R-:W-:Y:S02]  /*6130*/  CS2R R48, SRZ ;  /* 0x0000000000307805 */ /* 0x000fe4000001ff00 */
[----:B------:R-:W-:Y:S02]  /*6140*/  P2R R98, PR, RZ, 0x20 ;  /* 0x00000020ff627803 */ /* 0x000fe40000000000 */
[----:B------:R-:W-:Y:S02]  /*6150*/  @P5 SHF.L.U32 R4, R90, 0x1f, RZ ;  /* 0x0000001f5a045819 */ /* 0x000fe400000006ff */
[----:B------:R-:W-:Y:S02]  /*6160*/  @P2 SEL R2, R3, R2, !P4 ;  /* 0x0000000203022207 */ /* 0x000fe40006000000 */
[----:B------:R-:W1:Y:S02]  /*6170*/  @P5 SYNCS.PHASECHK.TRANS64.TRYWAIT P1, [UR44+0x30], R4 ;  /* 0x00003004ff0055a7 */ /* 0x000e64000802112c */
[----:B------:R-:W-:Y:S04]  /*6180*/  LOP3.LUT R2, R2, 0x1, RZ, 0xc0, !PT ;  /* 0x0000000102027812 */ /* 0x000fe800078ec0ff */
[----:B------:R-:W-:Y:S04]  /*6190*/  ISETP.NE.U32.AND P2, PT, R2, 0x1, PT ;  /* 0x000000010200780c */ /* 0x000fe80003f45070 */
[----:B------:R-:W-:Y:S01]  /*61a0*/  P2R R60, PR, RZ, 0x4 ;  /* 0x00000004ff3c7803 */ /* 0x000fe20000000000 */
[----:B------:R2:W4:Y:S01]  /*61b0*/  SYNCS.PHASECHK.TRANS64.TRYWAIT P0, [R99+URZ+0xa0], R0 ;  /* 0x0000a000630075a7 */ /* 0x00052200080011ff */
[----:B-1----:R-:W-:Y:S01]  /*61c0*/  @P5 SEL R47, RZ, 0x1, !P1 ;  /* 0x00000001ff2f5807 */ /* 0x002fe20004800000 */
[----:B--2---:R-:W-:Y:S06]  /*61d0*/  @!P5 BRA `(.L_x_97) ;  /* 0x000000000058d947 */ /* 0x004fec0003800000 */
[----:B------:R-:W-:Y:S01]  /*61e0*/  IMAD.MOV.U32 R75, RZ, RZ, RZ ;  /* 0x000000ffff4b7224 */ /* 0x000fe200078e00ff */
[----:B------:R-:W-:Y:S01]  /*61f0*/  ISETP.NE.AND P1, PT, R47, RZ, PT ;  /* 0x000000ff2f00720c */ /* 0x000fe20003f25270 */
[----:B------:R-:W-:Y:S01]  /*6200*/  BSSY B0, `(.L_x_98) ;  /* 0x000000c000007945 */ /* 0x000fe20003800000 */
[----:B------:R-:W-:Y:S02]  /*6210*/  CS2R R50, SRZ ;  /* 0x0000000000327805 */ /* 0x000fe4000001ff00 */
[----:B------:R-:W-:Y:S02]  /*6220*/  CS2R R48, SRZ ;  /* 0x0000000000307805 */ /* 0x000fe4000001ff00 */
[----:B------:R-:W-:Y:S02]  /*6230*/  CS2R R58, SRZ ;  /* 0x00000000003a7805 */ /* 0x000fe4000001ff00 */
[----:B------:R-:W-:Y:S02]  /*6240*/  CS2R R56, SRZ ;  /* 0x0000000000387805 */ /* 0x000fe4000001ff00 */
[----:B------:R-:W-:Y:S02]  /*6250*/  CS2R R66, SRZ ;  /* 0x0000000000427805 */ /* 0x000fe4000001ff00 */
[----:B------:R-:W-:Y:S02]  /*6260*/  CS2R R64, SRZ ;  /* 0x0000000000407805 */ /* 0x000fe4000001ff00 */
[----:B------:R-:W-:Y:S01]  /*6270*/  CS2R R72, SRZ ;  /* 0x0000000000487805 */ /* 0x000fe2000001ff00 */
[----:B------:R-:W-:Y:S06]  /*6280*/  @P1 BRA `(.L_x_99) ;  /* 0x00000000000c1947 */ /* 0x000fec0003800000 */
[----:B------:R-:W-:Y:S04]  /*6290*/  SHF.L.U32 R3, R90, 0x1f, RZ ;  /* 0x0000001f5a037819 */ /* 0x000fe800000006ff */
[----:B------:R-:W1:Y:S02]  /*62a0*/  SYNCS.PHASECHK.TRANS64.TRYWAIT P1, [UR44+0x30], R3 ;  /* 0x00003003ff0075a7 */ /* 0x000e64000802112c */
[----:B-1----:R-:W-:Y:S05]  /*62b0*/  @!P1 BRA `(.L_x_100) ;  /* 0x0000003c00609947 */ /* 0x002fea0003800000 */
.L_x_99:
[----:B------:R-:W-:Y:S05]  /*62c0*/  BSYNC B0 ;  /* 0x0000000000007941 */ /* 0x000fea0003800000 */
.L_x_98:
[----:B------:R-:W-:Y:S01]  /*62d0*/  ISETP.NE.AND P1, PT, R60, RZ, PT ;  /* 0x000000ff3c00720c */ /* 0x000fe20003f25270 */
[----:B------:R-:W-:Y:S11]  /*62e0*/  HFMA2 R46, -RZ, RZ, 0, 5.9604644775390625e-08 ;  /* 0x00000001ff2e7431 */ /* 0x000ff600000001ff */
[----:B------:R-:W-:Y:S01]  /*62f0*/  @!UPT UIADD3 URZ, UPT, UPT, URZ, URZ, URZ ;  /* 0x000000fffffff290 */ /* 0x000fe2000fffe0ff */
[----:B------:R2:W1:Y:S04]  /*6300*/  @P1 LDS.128 R48, [R93] ;  /* 0x000000005d301984 */ /* 0x0004680000000c00 */
[----:B------:R2:W1:Y:S04]  /*6310*/  @P1 LDS.128 R56, [R92+0x10] ;  /* 0x000010005c381984 */ /* 0x0004680000000c00 */
[----:B------:R2:W1:Y:S04]  /*6320*/  @P1 LDS.128 R64, [R91+0x20] ;  /* 0x000020005b401984 */ /* 0x0004680000000c00 */
[----:B------:R2:W1:Y:S02]  /*6330*/  @P1 LDS.128 R72, [R87+0x30] ;  /* 0x0000300057481984 */ /* 0x0004640000000c00 */
.L_x_97:
[----:B------:R-:W-:Y:S05]  /*6340*/  BSYNC B1 ;  /* 0x0000000000017941 */ /* 0x000fea0003800000 */
.L_x_96:
[----:B-1----:R-:W-:Y:S04]  /*6350*/  SHF.R.U32.HI R2, RZ, 0x15, R39 ;  /* 0x00000015ff027819 */ /* 0x002fe80000011627 */
[----:B------:R-:W-:Y:S01]  /*6360*/  LOP3.LUT P1, RZ, R2, 0x3, R81, 0x48, !PT ;  /* 0x0000000302ff7812 */ /* 0x000fe20007824851 */
[----:B------:R-:W-:Y:S01]  /*6370*/  @!UPT UIADD3 URZ, UPT, UPT, URZ, URZ, URZ ;  /* 0x000000fffffff290 */ /* 0x000fe2000fffe0ff */
[----:B----4-:R-:W-:Y:S11]  /*6380*/  @P0 BRA `(.L_x_101) ;  /* 0x0000000000080947 */ /* 0x010ff60003800000 */
[----:B------:R-:W1:Y:S02]  /*6390*/  SYNCS.PHASECHK.TRANS64.TRYWAIT P0, [R99+URZ+0xa0], R0 ;  /* 0x0000a000630075a7 */ /* 0x000e6400080011ff */
[----:B-1----:R-:W-:Y:S05]  /*63a0*/  @!P0 BRA `(.L_x_102) ;  /* 0x0000003c003c8947 */ /* 0x002fea0003800000 */
.L_x_101:
[----:B------:R-:W-:Y:S05]  /*63b0*/  @!P1 BRA `(.L_x_103) ;  /* 0x0000000000409947 */ /* 0x000fea0003800000 */
[----:B------:R-:W4:Y:S01]  /*63c0*/  LDCU.64 UR8, c[0x4][0x70] ;  /* 0x01000e00ff0877ac */ /* 0x000f220008000a00 */
[----:B------:R-:W-:Y:S01]  /*63d0*/  MOV R3, 0x0 ;  /* 0x0000000000037802 */ /* 0x000fe20000000f00 */
[----:B------:R-:W-:Y:S02]  /*63e0*/  HFMA2 R12, -RZ, RZ, 0, 5.9604644775390625e-08 ;  /* 0x00000001ff0c7431 */ /* 0x000fe400000001ff */
[----:B------:R-:W-:Y:S02]  /*63f0*/  IMAD.MOV.U32 R8, RZ, RZ, 0x192 ;  /* 0x00000192ff087424 */ /* 0x000fe400078e00ff */
[----:B------:R-:W-:Y:S01]  /*6400*/  IMAD.MOV.U32 R13, RZ, RZ, RZ ;  /* 0x000000ffff0d7224 */ /* 0x000fe200078e00ff */
[----:B------:R-:W5:Y:S01]  /*6410*/  LDCU.64 UR6, c[0x4][0x78] ;  /* 0x01000f00ff0677ac */ /* 0x000f620008000a00 */
[----:B------:R-:W1:Y:S01]  /*6420*/  LDC.64 R2, c[0x4][R3] ;  /* 0x0100000003027b82 */ /* 0x000e620000000a00 */
[----:B------:R-:W2:Y:S01]  /*6430*/  LDCU.64 UR4, c[0x4][0x10] ;  /* 0x01000200ff0477ac */ /* 0x000ea20008000a00 */
[----:B----4-:R-:W-:Y:S01]  /*6440*/  MOV R5, UR9 ;  /* 0x0000000900057c02 */ /* 0x010fe20008000f00 */
[----:B------:R-:W-:Y:S01]  /*6450*/  IMAD.U32 R4, RZ, RZ, UR8 ;  /* 0x00000008ff047e24 */ /* 0x000fe2000f8e00ff */
[----:B-----5:R-:W-:Y:S01]  /*6460*/  MOV R7, UR7 ;  /* 0x0000000700077c02 */ /* 0x020fe20008000f00 */
[----:B------:R-:W-:Y:S01]  /*6470*/  IMAD.U32 R6, RZ, RZ, UR6 ;  /* 0x00000006ff067e24 */ /* 0x000fe2000f8e00ff */
[----:B--2---:R-:W-:Y:S01]  /*6480*/  MOV R11, UR5 ;  /* 0x00000005000b7c02 */ /* 0x004fe20008000f00 */
[----:B------:R-:W-:Y:S02]  /*6490*/  IMAD.U32 R10, RZ, RZ, UR4 ;  /* 0x00000004ff0a7e24 */ /* 0x000fe4000f8e00ff */
[----:B------:R-:W-:Y:S07]  /*64a0*/  LEPC R20, `(.L_x_103) ;  /* 0x000000001014794e */ /* 0x000fee0000000000 */
[----:B-1-3--:R-:W-:Y:S05]  /*64b0*/  CALL.ABS.NOINC R2 ;  /* 0x0000000002007343 */ /* 0x00afea0003c00000 */
.L_x_103:
[C---:B------:R-:W-:Y:S01]  /*64c0*/  SHF.L.U32 R40, R48.reuse, 0x10, RZ ;  /* 0x0000001030287819 */ /* 0x040fe200000006ff */
[----:B------:R-:W-:Y:S05]  /*64d0*/  WARPSYNC.ALL ;  /* 0x0000000000007948 */ /* 0x000fea0003800000 */
[----:B------:R-:W-:Y:S01]  /*64e0*/  R2UR UR4, R39 ;  /* 0x00000000270472ca */ /* 0x000fe200000e0000 */
[----:B------:R-:W-:Y:S01]  /*64f0*/  BSSY.RECONVERGENT B0, `(.L_x_104) ;  /* 0x0000088000007945 */ /* 0x000fe20003800200 */
[----:B------:R-:W-:Y:S02]  /*6500*/  LOP3.LUT R43, R48, 0xffff0000, RZ, 0xc0, !PT ;  /* 0xffff0000302b7812 */ /* 0x000fe400078ec0ff */
[----:B------:R-:W-:Y:S02]  /*6510*/  SHF.L.U32 R42, R49, 0x10, RZ ;  /* 0x00000010312a7819 */ /* 0x000fe400000006ff */
[----:B------:R-:W-:Y:S02]  /*6520*/  SHF.L.U32 R45, R51, 0x10, RZ ;  /* 0x00000010332d7819 */ /* 0x000fe400000006ff */
[----:B------:R-:W-:Y:S02]  /*6530*/  LOP3.LUT R44, R75, 0xffff0000, RZ, 0xc0, !PT ;  /* 0xffff00004b2c7812 */ /* 0x000fe400078ec0ff */
[----:B------:R-:W-:Y:S03]  /*6540*/  ISETP.NE.AND P0, PT, R95, RZ, PT ;  /* 0x000000ff5f00720c */ /* 0x000fe60003f05270 */
[----:B------:R-:W1:Y:S02]  /*6550*/  LDTM.x32 R4, tmem[UR4] ;  /* 0x00000004000479ee */ /* 0x000e6400082c0000 */
[C---:B-1-3--:R-:W-:Y:S01]  /*6560*/  FMUL R0, R38.reuse, R4 ;  /* 0x0000000426007220 */ /* 0x04afe20000400000 */
[C---:B------:R-:W-:Y:S01]  /*6570*/  FMUL R2, R38.reuse, R5 ;  /* 0x0000000526027220 */ /* 0x040fe20000400000 */
[C---:B------:R-:W-:Y:S01]  /*6580*/  FMUL R3, R38.reuse, R6 ;  /* 0x0000000626037220 */ /* 0x040fe20000400000 */
[----:B------:R-:W-:Y:S01]  /*6590*/  FMUL R7, R38, R7 ;  /* 0x0000000726077220 */ /* 0x000fe20000400000 */
[----:B------:R-:W-:Y:S01]  /*65a0*/  FFMA R0, R41, R40, R0 ;  /* 0x0000002829007223 */ /* 0x000fe20000000000 */
[----:B------:R-:W-:Y:S01]  /*65b0*/  LOP3.LUT R40, R49, 0xffff0000, RZ, 0xc0, !PT ;  /* 0xffff000031287812 */ /* 0x000fe200078ec0ff */
[C---:B------:R-:W-:Y:S01]  /*65c0*/  FFMA R2, R41.reuse, R43, R2 ;  /* 0x0000002b29027223 */ /* 0x040fe20000000002 */
[C---:B------:R-:W-:Y:S01]  /*65d0*/  SHF.L.U32 R43, R50.reuse, 0x10, RZ ;  /* 0x00000010322b7819 */ /* 0x040fe200000006ff */
[C---:B------:R-:W-:Y:S01]  /*65e0*/  FFMA R3, R41.reuse, R42, R3 ;  /* 0x0000002a29037223 */ /* 0x040fe20000000003 */
[----:B------:R-:W-:Y:S01]  /*65f0*/  LOP3.LUT R42, R50, 0xffff0000, RZ, 0xc0, !PT ;  /* 0xffff0000322a7812 */ /* 0x000fe200078ec0ff */
[----:B------:R-:W-:Y:S01]  /*6600*/  FMUL R4, R38, R8 ;  /* 0x0000000826047220 */ /* 0x000fe20000400000 */
[----:B------:R-:W-:Y:S01]  /*6610*/  F2FP.BF16.F32.PACK_AB R52, R2, R0 ;  /* 0x000000000234723e */ /* 0x000fe200000010ff */
[----:B------:R-:W-:Y:S01]  /*6620*/  FFMA R7, R41, R40, R7 ;  /* 0x0000002829077223 */ /* 0x000fe20000000007 */
[----:B------:R-:W-:Y:S01]  /*6630*/  LOP3.LUT R40, R51, 0xffff0000, RZ, 0xc0, !PT ;  /* 0xffff000033287812 */ /* 0x000fe200078ec0ff */
[C---:B------:R-:W-:Y:S01]  /*6640*/  FMUL R5, R38.reuse, R9 ;  /* 0x0000000926057220 */ /* 0x040fe20000400000 */
[C---:B------:R-:W-:Y:S01]  /*6650*/  FMUL R6, R38.reuse, R10 ;  /* 0x0000000a26067220 */ /* 0x040fe20000400000 */
[----:B------:R-:W-:Y:S01]  /*6660*/  FMUL R11, R38, R11 ;  /* 0x0000000b260b7220 */ /* 0x000fe20000400000 */
[----:B------:R-:W-:Y:S01]  /*6670*/  F2FP.BF16.F32.PACK_AB R53, R7, R3 ;  /* 0x000000030735723e */ /* 0x000fe200000010ff */
[C---:B------:R-:W-:Y:S01]  /*6680*/  FFMA R4, R41.reuse, R43, R4 ;  /* 0x0000002b29047223 */ /* 0x040fe20000000004 */
[C---:B------:R-:W-:Y:S01]  /*6690*/  SHF.L.U32 R43, R56.reuse, 0x10, RZ ;  /* 0x00000010382b7819 */ /* 0x040fe200000006ff */
[----:B------:R-:W-:Y:S01]  /*66a0*/  FFMA R5, R41, R42, R5 ;  /* 0x0000002a29057223 */ /* 0x000fe20000000005 */
[----:B------:R-:W-:Y:S01]  /*66b0*/  LOP3.LUT R42, R57, 0xffff0000, RZ, 0xc0, !PT ;  /* 0xffff0000392a7812 */ /* 0x000fe200078ec0ff */
[----:B------:R-:W-:Y:S01]  /*66c0*/  FFMA R6, R41, R45, R6 ;  /* 0x0000002d29067223 */ /* 0x000fe20000000006 */
[----:B------:R-:W-:Y:S01]  /*66d0*/  SHF.L.U32 R45, R57, 0x10, RZ ;  /* 0x00000010392d7819 */ /* 0x000fe200000006ff */
[----:B------:R-:W-:Y:S01]  /*66e0*/  FFMA R11, R41, R40, R11 ;  /* 0x00000028290b7223 */ /* 0x000fe2000000000b */
[----:B------:R-:W-:Y:S01]  /*66f0*/  LOP3.LUT R40, R56, 0xffff0000, RZ, 0xc0, !PT ;  /* 0xffff000038287812 */ /* 0x000fe200078ec0ff */
[C---:B------:R-:W-:Y:S01]  /*6700*/  FMUL R8, R38.reuse, R12 ;  /* 0x0000000c26087220 */ /* 0x040fe20000400000 */
[----:B------:R-:W-:Y:S01]  /*6710*/  F2FP.BF16.F32.PACK_AB R54, R5, R4 ;  /* 0x000000040536723e */ /* 0x000fe200000010ff */
[C---:B------:R-:W-:Y:S01]  /*6720*/  FMUL R9, R38.reuse, R13 ;  /* 0x0000000d26097220 */ /* 0x040fe20000400000 */
[----:B------:R-:W-:Y:S01]  /*6730*/  F2FP.BF16.F32.PACK_AB R55, R11, R6 ;  /* 0x000000060b37723e */ /* 0x000fe200000010ff */
[C---:B------:R-:W-:Y:S01]  /*6740*/  FMUL R10, R38.reuse, R14 ;  /* 0x0000000e260a7220 */ /* 0x040fe20000400000 */
[----:B------:R-:W-:Y:S01]  /*6750*/  FMUL R15, R38, R15 ;  /* 0x0000000f260f7220 */ /* 0x000fe20000400000 */
[----:B------:R-:W-:Y:S01]  /*6760*/  FFMA R8, R41, R43, R8 ;  /* 0x0000002b29087223 */ /* 0x000fe20000000008 */
[----:B------:R-:W-:Y:S01]  /*6770*/  SHF.L.U32 R43, R59, 0x10, RZ ;  /* 0x000000103b2b7819 */ /* 0x000fe200000006ff */
[C---:B------:R-:W-:Y:S01]  /*6780*/  FFMA R9, R41.reuse, R40, R9 ;  /* 0x0000002829097223 */ /* 0x040fe20000000009 */
[C---:B------:R-:W-:Y:S01]  /*6790*/  SHF.L.U32 R40, R58.reuse, 0x10, RZ ;  /* 0x000000103a287819 */ /* 0x040fe200000006ff */
        /* <DEDUP_REMOVED lines=8> */
[----:B------:R-:W-:Y:S01]  /*6820*/  FMUL R14, R38, R18 ;  /* 0x00000012260e7220 */ /* 0x000fe20000400000 */
[----:B------:R-:W-:Y:S01]  /*6830*/  FFMA R12, R41, R40, R12 ;  /* 0x00000028290c7223 */ /* 0x000fe2000000000c */
[----:B------:R-:W-:Y:S01]  /*6840*/  LOP3.LUT R40, R59, 0xffff0000, RZ, 0xc0, !PT ;  /* 0xffff00003b287812 */ /* 0x000fe200078ec0ff */
[C---:B------:R-:W-:Y:S01]  /*6850*/  FFMA R13, R41.reuse, R42, R13 ;  /* 0x0000002a290d7223 */ /* 0x040fe2000000000d */
[----:B------:R-:W-:Y:S01]  /*6860*/  LOP3.LUT R42, R64, 0xffff0000, RZ, 0xc0, !PT ;  /* 0xffff0000402a7812 */ /* 0x000fe200078ec0ff */
[----:B------:R-:W-:Y:S01]  /*6870*/  FMUL R19, R38, R19 ;  /* 0x0000001326137220 */ /* 0x000fe20000400000 */
[----:B------:R-:W-:Y:S01]  /*6880*/  FFMA R14, R41, R43, R14 ;  /* 0x0000002b290e7223 */ /* 0x000fe2000000000e */
[----:B------:R-:W-:Y:S01]  /*6890*/  SHF.L.U32 R43, R64, 0x10, RZ ;  /* 0x00000010402b7819 */ /* 0x000fe200000006ff */
[----:B------:R1:W-:Y:S01]  /*68a0*/  STS.128 [R93], R52 ;  /* 0x000000345d007388 */ /* 0x0003e20000000c00 */
[----:B------:R-:W-:Y:S01]  /*68b0*/  F2FP.BF16.F32.PACK_AB R70, R13, R12 ;  /* 0x0000000c0d46723e */ /* 0x000fe200000010ff */
[C---:B------:R-:W-:Y:S01]  /*68c0*/  FMUL R16, R38.reuse, R20 ;  /* 0x0000001426107220 */ /* 0x040fe20000400000 */
        /* <DEDUP_REMOVED lines=8> */
[C---:B------:R-:W-:Y:S01]  /*6950*/  FFMA R17, R41.reuse, R42, R17 ;  /* 0x0000002a29117223 */ /* 0x040fe20000000011 */
[----:B------:R-:W-:Y:S01]  /*6960*/  FFMA R18, R41, R45, R18 ;  /* 0x0000002d29127223 */ /* 0x000fe20000000012 */
[----:B------:R1:W-:Y:S01]  /*6970*/  STS.128 [R92+0x10], R68 ;  /* 0x000010445c007388 */ /* 0x0003e20000000c00 */
[----:B------:R-:W-:Y:S01]  /*6980*/  SHF.L.U32 R45, R67, 0x10, RZ ;  /* 0x00000010432d7819 */ /* 0x000fe200000006ff */
[----:B------:R-:W-:Y:S01]  /*6990*/  FFMA R23, R41, R40, R23 ;  /* 0x0000002829177223 */ /* 0x000fe20000000017 */
[----:B------:R-:W-:Y:S01]  /*69a0*/  LOP3.LUT R40, R66, 0xffff0000, RZ, 0xc0, !PT ;  /* 0xffff000042287812 */ /* 0x000fe200078ec0ff */
[C---:B------:R-:W-:Y:S01]  /*69b0*/  FMUL R20, R38.reuse, R24 ;  /* 0x0000001826147220 */ /* 0x040fe20000400000 */
[----:B------:R-:W-:Y:S01]  /*69c0*/  LOP3.LUT R42, R67, 0xffff0000, RZ, 0xc0, !PT ;  /* 0xffff0000432a7812 */ /* 0x000fe200078ec0ff */
[C---:B------:R-:W-:Y:S01]  /*69d0*/  FMUL R21, R38.reuse, R25 ;  /* 0x0000001926157220 */ /* 0x040fe20000400000 */
[----:B------:R-:W-:Y:S01]  /*69e0*/  F2FP.BF16.F32.PACK_AB R100, R17, R16 ;  /* 0x000000101164723e */ /* 0x000fe200000010ff */
[C---:B------:R-:W-:Y:S01]  /*69f0*/  FMUL R22, R38.reuse, R26 ;  /* 0x0000001a26167220 */ /* 0x040fe20000400000 */
[----:B------:R-:W-:Y:S01]  /*6a00*/  FMUL R27, R38, R27 ;  /* 0x0000001b261b7220 */ /* 0x000fe20000400000 */
[C---:B------:R-:W-:Y:S01]  /*6a10*/  FFMA R20, R41.reuse, R43, R20 ;  /* 0x0000002b29147223 */ /* 0x040fe20000000014 */
[C---:B------:R-:W-:Y:S01]  /*6a20*/  FFMA R21, R41.reuse, R40, R21 ;  /* 0x0000002829157223 */ /* 0x040fe20000000015 */
[C---:B------:R-:W-:Y:S01]  /*6a30*/  FFMA R22, R41.reuse, R45, R22 ;  /* 0x0000002d29167223 */ /* 0x040fe20000000016 */
[----:B------:R-:W-:Y:S01]  /*6a40*/  FFMA R27, R41, R42, R27 ;  /* 0x0000002a291b7223 */ /* 0x000fe2000000001b */
[----:B------:R-:W-:Y:S01]  /*6a50*/  SHF.L.U32 R40, R72, 0x10, RZ ;  /* 0x0000001048287819 */ /* 0x000fe200000006ff */
[----:B------:R-:W-:Y:S01]  /*6a60*/  FMUL R24, R38, R28 ;  /* 0x0000001c26187220 */ /* 0x000fe20000400000 */
[----:B------:R-:W-:Y:S01]  /*6a70*/  LOP3.LUT R42, R72, 0xffff0000, RZ, 0xc0, !PT ;  /* 0xffff0000482a7812 */ /* 0x000fe200078ec0ff */
[C---:B------:R-:W-:Y:S01]  /*6a80*/  FMUL R25, R38.reuse, R29 ;  /* 0x0000001d26197220 */ /* 0x040fe20000400000 */
[----:B------:R-:W-:Y:S01]  /*6a90*/  SHF.L.U32 R43, R73, 0x10, RZ ;  /* 0x00000010492b7819 */ /* 0x000fe200000006ff */
[C---:B------:R-:W-:Y:S01]  /*6aa0*/  FMUL R26, R38.reuse, R30 ;  /* 0x0000001e261a7220 */ /* 0x040fe20000400000 */
[C---:B------:R-:W-:Y:S01]  /*6ab0*/  FFMA R24, R41.reuse, R40, R24 ;  /* 0x0000002829187223 */ /* 0x040fe20000000018 */
[----:B------:R-:W-:Y:S01]  /*6ac0*/  FFMA R25, R41, R42, R25 ;  /* 0x0000002a29197223 */ /* 0x000fe20000000019 */
[----:B------:R-:W-:Y:S01]  /*6ad0*/  LOP3.LUT R40, R73, 0xffff0000, RZ, 0xc0, !PT ;  /* 0xffff000049287812 */ /* 0x000fe200078ec0ff */
[----:B------:R-:W-:Y:S01]  /*6ae0*/  FFMA R26, R41, R43, R26 ;  /* 0x0000002b291a7223 */ /* 0x000fe2000000001a */
[----:B------:R-:W-:Y:S01]  /*6af0*/  FMUL R31, R38, R31 ;  /* 0x0000001f261f7220 */ /* 0x000fe20000400000 */
[----:B------:R-:W-:Y:S01]  /*6b00*/  SHF.L.U32 R43, R74, 0x10, RZ ;  /* 0x000000104a2b7819 */ /* 0x000fe200000006ff */
[----:B------:R-:W-:Y:S01]  /*6b10*/  FMUL R28, R38, R32 ;  /* 0x00000020261c7220 */ /* 0x000fe20000400000 */
[----:B------:R-:W-:Y:S01]  /*6b20*/  LOP3.LUT R42, R74, 0xffff0000, RZ, 0xc0, !PT ;  /* 0xffff00004a2a7812 */ /* 0x000fe200078ec0ff */
[C---:B------:R-:W-:Y:S01]  /*6b30*/  FMUL R29, R38.reuse, R33 ;  /* 0x00000021261d7220 */ /* 0x040fe20000400000 */
[----:B------:R-:W-:Y:S01]  /*6b40*/  SHF.L.U32 R45, R75, 0x10, RZ ;  /* 0x000000104b2d7819 */ /* 0x000fe200000006ff */
[C---:B------:R-:W-:Y:S01]  /*6b50*/  FMUL R30, R38.reuse, R34 ;  /* 0x00000022261e7220 */ /* 0x040fe20000400000 */
[----:B------:R-:W-:Y:S01]  /*6b60*/  FFMA R31, R41, R40, R31 ;  /* 0x00000028291f7223 */ /* 0x000fe2000000001f */
[----:B------:R-:W-:Y:S01]  /*6b70*/  FMUL R35, R38, R35 ;  /* 0x0000002326237220 */ /* 0x000fe20000400000 */
[----:B------:R-:W-:Y:S01]  /*6b80*/  F2FP.BF16.F32.PACK_AB R101, R23, R18 ;  /* 0x000000121765723e */ /* 0x000fe200000010ff */
[----:B------:R-:W-:Y:S01]  /*6b90*/  FFMA R28, R41, R43, R28 ;  /* 0x0000002b291c7223 */ /* 0x000fe2000000001c */
[----:B------:R-:W-:Y:S01]  /*6ba0*/  F2FP.BF16.F32.PACK_AB R102, R21, R20 ;  /* 0x000000141566723e */ /* 0x000fe200000010ff */
[----:B------:R-:W-:Y:S01]  /*6bb0*/  FFMA R29, R41, R42, R29 ;  /* 0x0000002a291d7223 */ /* 0x000fe2000000001d */
[----:B------:R-:W-:Y:S01]  /*6bc0*/  F2FP.BF16.F32.PACK_AB R103, R27, R22 ;  /* 0x000000161b67723e */ /* 0x000fe200000010ff */
[C---:B------:R-:W-:Y:S01]  /*6bd0*/  FFMA R30, R41.reuse, R45, R30 ;  /* 0x0000002d291e7223 */ /* 0x040fe2000000001e */
[----:B------:R-:W-:Y:S01]  /*6be0*/  FFMA R35, R41, R44, R35 ;  /* 0x0000002c29237223 */ /* 0x000fe20000000023 */
[----:B------:R-:W-:Y:S02]  /*6bf0*/  F2FP.BF16.F32.PACK_AB R104, R25, R24 ;  /* 0x000000181968723e */ /* 0x000fe400000010ff */
[----:B------:R1:W-:Y:S01]  /*6c00*/  STS.128 [R91+0x20], R100 ;  /* 0x000020645b007388 */ /* 0x0003e20000000c00 */
[----:B------:R-:W-:Y:S02]  /*6c10*/  F2FP.BF16.F32.PACK_AB R105, R31, R26 ;  /* 0x0000001a1f69723e */ /* 0x000fe400000010ff */
[----:B------:R-:W-:Y:S02]  /*6c20*/  F2FP.BF16.F32.PACK_AB R106, R29, R28 ;  /* 0x0000001c1d6a723e */ /* 0x000fe400000010ff */
[----:B------:R-:W-:Y:S05]  /*6c30*/  F2FP.BF16.F32.PACK_AB R107, R35, R30 ;  /* 0x0000001e236b723e */ /* 0x000fea00000010ff */
[----:B------:R1:W-:Y:S01]  /*6c40*/  STS.128 [R87+0x30], R104 ;  /* 0x0000306857007388 */ /* 0x0003e20000000c00 */
[----:B------:R-:W-:Y:S01]  /*6c50*/  @!PT LDS RZ, [RZ] ;  /* 0x00000000fffff984 */ /* 0x000fe20000000800 */
[----:B------:R-:W-:Y:S01]  /*6c60*/  @!PT LDS RZ, [RZ] ;  /* 0x00000000fffff984 */ /* 0x000fe20000000800 */
[----:B------:R-:W-:Y:S01]  /*6c70*/  @!PT LDS RZ, [RZ] ;  /* 0x00000000fffff984 */ /* 0x000fe20000000800 */
[----:B------:R-:W-:Y:S01]  /*6c80*/  @!PT LDS RZ, [RZ] ;  /* 0x00000000fffff984 */ /* 0x000fe20000000800 */
[----:B------:R3:W-:Y:S07]  /*6c90*/  MEMBAR.ALL.CTA ;  /* 0x0000000000007992 */ /* 0x0007ee0000008000 */
[----:B---3--:R-:W3:Y:S02]  /*6ca0*/  FENCE.VIEW.ASYNC.S ;  /* 0x00000000000073c6 */ /* 0x008ee40000000000 */
[----:B---3--:R-:W-:Y:S06]  /*6cb0*/  BAR.SYNC.DEFER_BLOCKING 0x1, 0x80 ;  /* 0x0042000000007b1d */ /* 0x008fec0000010000 */
[----:B------:R-:W-:Y:S05]  /*6cc0*/  @P0 BRA `(.L_x_105) ;  /* 0x0000000000280947 */ /* 0x000fea0003800000 */
[----:B------:R-:W3:Y:S01]  /*6cd0*/  LDCU.64 UR6, c[0x0][0x348] ;  /* 0x00006900ff0677ac */ /* 0x000ee20008000a00 */
[----:B------:R-:W-:Y:S01]  /*6ce0*/  UIADD3 UR4, UPT, UPT, UR44, 0x200, URZ ;  /* 0x000002002c047890 */ /* 0x000fe2000fffe0ff */
[----:B------:R-:W-:Y:S05]  /*6cf0*/  UMOV UR51, UR36 ;  /* 0x0000002400337c82 */ /* 0x000fea0008000000 */
[----:B------:R-:W-:Y:S04]  /*6d00*/  MOV R84, UR4 ;  /* 0x0000000400547c02 */ /* 0x000fe80008000f00 */
[----:B------:R-:W-:Y:S01]  /*6d10*/  R2UR UR48, R84 ;  /* 0x00000000543072ca */ /* 0x000fe200000e0000 */
[----:B---3--:R-:W-:Y:S04]  /*6d20*/  UIADD3 UR4, UP0, UPT, UR6, 0x680, URZ ;  /* 0x0000068006047890 */ /* 0x008fe8000ff1e0ff */
[----:B------:R-:W-:Y:S09]  /*6d30*/  UIADD3.X UR5, UPT, UPT, URZ, UR7, URZ, UP0, !UPT ;  /* 0x00000007ff057290 */ /* 0x000ff200087fe4ff */
[----:B------:R3:W-:Y:S01]  /*6d40*/  UTMASTG.3D [UR48], [UR4] ;  /* 0x00000030040073b5 */ /* 0x0007e20008010000 */
[----:B------:R0:W-:Y:S01]  /*6d50*/  UTMACMDFLUSH ;  /* 0x00000000000079b7 */ /* 0x0001e20000000000 */
[----:B---3--:R-:W-:Y:S04]  /*6d60*/  DEPBAR.LE SB0, 0x1 ;  /* 0x000080400000791a */ /* 0x008fe80000000000 */
.L_x_105:
[----:B------:R-:W-:Y:S05]  /*6d70*/  BSYNC.RECONVERGENT B0 ;  /* 0x0000000000007941 */ /* 0x000fea0003800200 */
.L_x_104:
[----:B------:R-:W-:Y:S01]  /*6d80*/  BAR.SYNC.DEFER_BLOCKING 0x1, 0x80 ;  /* 0x0042000000007b1d */ /* 0x000fe20000010000 */
[----:B------:R-:W-:Y:S01]  /*6d90*/  ISETP.NE.AND P1, PT, R98, RZ, PT ;  /* 0x000000ff6200720c */ /* 0x000fe20003f25270 */
[----:B------:R-:W-:Y:S01]  /*6da0*/  UISETP.NE.AND UP0, UPT, UR52, URZ, UPT ;  /* 0x000000ff3400728c */ /* 0x000fe2000bf05270 */
[----:B------:R-:W-:Y:S11]  /*6db0*/  LEA R3, R46, UR44, 0x3 ;  /* 0x0000002c2e037c11 */ /* 0x000ff6000f8e18ff */
[----:B------:R-:W-:Y:S01]  /*6dc0*/  @P1 SHF.L.U32 R2, R90, 0x1f, RZ ;  /* 0x0000001f5a021819 */ /* 0x000fe200000006ff */
[----:B------:R-:W-:Y:S06]  /*6dd0*/  BRA.U !UP0, `(.L_x_106) ;  /* 0x0000000108247547 */ /* 0x000fec000b800000 */
[----:B------:R-:W-:Y:S01]  /*6de0*/  IMAD.U32 R5, RZ, RZ, UR46 ;  /* 0x0000002eff057e24 */ /* 0x000fe2000f8e00ff */
[----:B------:R-:W-:Y:S01]  /*6df0*/  MOV R0, UR47 ;  /* 0x0000002f00007c02 */ /* 0x000fe20008000f00 */
[----:B------:R-:W-:Y:S03]  /*6e00*/  UIADD3 UR4, UPT, UPT, UR46, 0x1, URZ ;  /* 0x000000012e047890 */ /* 0x000fe6000fffe0ff */
[----:B------:R-:W-:Y:S01]  /*6e10*/  @P1 LEA R5, R5, UR44, 0x3 ;  /* 0x0000002c05051c11 */ /* 0x000fe2000f8e18ff */
[----:B------:R-:W-:Y:S04]  /*6e20*/  UISETP.NE.AND UP0, UPT, UR4, 0x4, UPT ;  /* 0x000000040400788c */ /* 0x000fe8000bf05270 */
[----:B------:R-:W-:Y:S01]  /*6e30*/  @P1 VIADD R5, R5, 0x50 ;  /* 0x0000005005051836 */ /* 0x000fe20000000000 */
[----:B------:R-:W-:Y:S04]  /*6e40*/  USEL UR46, UR4, URZ, UP0 ;  /* 0x000000ff042e7287 */ /* 0x000fe80008000000 */
[----:B------:R-:W-:Y:S04]  /*6e50*/  @P1 PRMT R0, R0, 0x654, R5 ;  /* 0x0000065400001816 */ /* 0x000fe80000000005 */
[----:B------:R3:W-:Y:S04]  /*6e60*/  @P1 SYNCS.ARRIVE.TRANS64.RED.A1T0 RZ, [R0+URZ], RZ ;  /* 0x000000ff00ff19a7 */ /* 0x0007e800081004ff */
.L_x_106:
[----:B------:R-:W4:Y:S01]  /*6e70*/  @P1 SYNCS.PHASECHK.TRANS64.TRYWAIT P0, [R3+URZ+0x30], R2 ;  /* 0x00003002030015a7 */ /* 0x000f2200080011ff */
[----:B------:R-:W-:Y:S01]  /*6e80*/  BSSY B1, `(.L_x_107) ;  /* 0x0000016000017945 */ /* 0x000fe20003800000 */
[----:B----4-:R-:W-:Y:S03]  /*6e90*/  @P1 SEL R47, RZ, 0x1, !P0 ;  /* 0x00000001ff2f1807 */ /* 0x010fe60004000000 */
[----:B------:R-:W-:Y:S05]  /*6ea0*/  @!P1 BRA `(.L_x_108) ;  /* 0x00000000004c9947 */ /* 0x000fea0003800000 */
[----:B------:R-:W-:Y:S01]  /*6eb0*/  ISETP.NE.AND P0, PT, R47, RZ, PT ;  /* 0x000000ff2f00720c */ /* 0x000fe20003f05270 */
[----:B------:R-:W-:Y:S01]  /*6ec0*/  BSSY B0, `(.L_x_109) ;  /* 0x000000b000007945 */ /* 0x000fe20003800000 */
[----:B------:R-:W-:Y:S11]  /*6ed0*/  ISETP.NE.AND P1, PT, R60, RZ, PT ;  /* 0x000000ff3c00720c */ /* 0x000ff60003f25270 */
[----:B------:R-:W-:Y:S02]  /*6ee0*/  @!UPT UIADD3 URZ, UPT, UPT, URZ, URZ, URZ ;  /* 0x000000fffffff290 */ /* 0x000fe4000fffe0ff */
[C---:B------:R-:W-:Y:S01]  /*6ef0*/  @P1 IMAD R6, R46.reuse, 0x2000, R93 ;  /* 0x000020002e061824 */ /* 0x040fe200078e025d */
[C---:B------:R-:W-:Y:S01]  /*6f00*/  @P1 LEA R4, R46.reuse, R91, 0xd ;  /* 0x0000005b2e041211 */ /* 0x040fe200078e68ff */
[C---:B------:R-:W-:Y:S02]  /*6f10*/  @P1 IMAD R5, R46.reuse, 0x2000, R92 ;  /* 0x000020002e051824 */ /* 0x040fe400078e025c */
[----:B------:R-:W-:Y:S01]  /*6f20*/  @P1 IMAD R2, R46, 0x2000, R87 ;  /* 0x000020002e021824 */ /* 0x000fe200078e0257 */
[----:B------:R-:W-:Y:S06]  /*6f30*/  @P0 BRA `(.L_x_110) ;  /* 0x00000000000c0947 */ /* 0x000fec0003800000 */
[----:B---3--:R-:W-:Y:S04]  /*6f40*/  SHF.L.U32 R0, R90, 0x1f, RZ ;  /* 0x0000001f5a007819 */ /* 0x008fe800000006ff */
[----:B------:R-:W3:Y:S02]  /*6f50*/  SYNCS.PHASECHK.TRANS64.TRYWAIT P0, [R3+URZ+0x30], R0 ;  /* 0x00003000030075a7 */ /* 0x000ee400080011ff */
[----:B---3--:R-:W-:Y:S05]  /*6f60*/  @!P0 BRA `(.L_x_111) ;  /* 0x0000003000608947 */ /* 0x008fea0003800000 */
.L_x_110:
[----:B------:R-:W-:Y:S05]  /*6f70*/  BSYNC B0 ;  /* 0x0000000000007941 */ /* 0x000fea0003800000 */
.L_x_109:
[----:B------:R-:W-:Y:S02]  /*6f80*/  ISETP.NE.AND P0, PT, R60, RZ, PT ;  /* 0x000000ff3c00720c */ /* 0x000fe40003f05270 */
[----:B------:R-:W-:Y:S11]  /*6f90*/  IADD3 R46, PT, PT, R46, 0x1, RZ ;  /* 0x000000012e2e7810 */ /* 0x000ff60007ffe0ff */
[----:B------:R4:W1:Y:S04]  /*6fa0*/  @P0 LDS.128 R48, [R6] ;  /* 0x0000000006300984 */ /* 0x0008680000000c00 */
[----:B------:R4:W1:Y:S04]  /*6fb0*/  @P0 LDS.128 R56, [R5+0x10] ;  /* 0x0000100005380984 */ /* 0x0008680000000c00 */
[----:B------:R4:W1:Y:S04]  /*6fc0*/  @P0 LDS.128 R64, [R4+0x20] ;  /* 0x0000200004400984 */ /* 0x0008680000000c00 */
[----:B------:R4:W1:Y:S02]  /*6fd0*/  @P0 LDS.128 R72, [R2+0x30] ;  /* 0x0000300002480984 */ /* 0x0008640000000c00 */
.L_x_108:
[----:B------:R-:W-:Y:S05]  /*6fe0*/  BSYNC B1 ;  /* 0x0000000000017941 */ /* 0x000fea0003800000 */
.L_x_107:
[----:B---3--:R-:W-:Y:S05]  /*6ff0*/  VIADD R0, R39, 0x20 ;  /* 0x0000002027007836 */ /* 0x008fea0000000000 */
[----:B------:R-:W-:Y:S04]  /*7000*/  SHF.R.U32.HI R0, RZ, 0x15, R0 ;  /* 0x00000015ff007819 */ /* 0x000fe80000011600 */
[----:B------:R-:W-:Y:S11]  /*7010*/  LOP3.LUT P0, RZ, R0, 0x3, R81, 0x48, !PT ;  /* 0x0000000300ff7812 */ /* 0x000ff60007804851 */
[----:B------:R-:W-:Y:S02]  /*7020*/  @!UPT UIADD3 URZ, UPT, UPT, URZ, URZ, URZ ;  /* 0x000000fffffff290 */ /* 0x000fe4000fffe0ff */
[----:B------:R-:W-:Y:S05]  /*7030*/  @!P0 BRA `(.L_x_112) ;  /* 0x0000000000408947 */ /* 0x000fea0003800000 */
[----:B------:R-:W3:Y:S01]  /*7040*/  LDCU.64 UR8, c[0x4][0x70] ;  /* 0x01000e00ff0877ac */ /* 0x000ee20008000a00 */
[----:B------:R-:W-:Y:S01]  /*7050*/  MOV R3, 0x0 ;  /* 0x0000000000037802 */ /* 0x000fe20000000f00 */
[----:B------:R-:W-:Y:S02]  /*7060*/  HFMA2 R12, -RZ, RZ, 0, 5.9604644775390625e-08 ;  /* 0x00000001ff0c7431 */ /* 0x000fe400000001ff */
[----:B------:R-:W-:Y:S02]  /*7070*/  IMAD.MOV.U32 R8, RZ, RZ, 0x192 ;  /* 0x00000192ff087424 */ /* 0x000fe400078e00ff */
[----:B------:R-:W-:Y:S01]  /*7080*/  IMAD.MOV.U32 R13, RZ, RZ, RZ ;  /* 0x000000ffff0d7224 */ /* 0x000fe200078e00ff */
[----:B------:R-:W5:Y:S01]  /*7090*/  LDCU.64 UR6, c[0x4][0x78] ;  /* 0x01000f00ff0677ac */ /* 0x000f620008000a00 */
[----:B----4-:R-:W4:Y:S01]  /*70a0*/  LDC.64 R2, c[0x4][R3] ;  /* 0x0100000003027b82 */ /* 0x010f220000000a00 */
[----:B------:R-:W2:Y:S01]  /*70b0*/  LDCU.64 UR4, c[0x4][0x10] ;  /* 0x01000200ff0477ac */ /* 0x000ea20008000a00 */
[----:B---3--:R-:W-:Y:S01]  /*70c0*/  MOV R5, UR9 ;  /* 0x0000000900057c02 */ /* 0x008fe20008000f00 */
[----:B------:R-:W-:Y:S01]  /*70d0*/  IMAD.U32 R4, RZ, RZ, UR8 ;  /* 0x00000008ff047e24 */ /* 0x000fe2000f8e00ff */
[----:B-----5:R-:W-:Y:S01]  /*70e0*/  MOV R7, UR7 ;  /* 0x0000000700077c02 */ /* 0x020fe20008000f00 */
[----:B------:R-:W-:Y:S01]  /*70f0*/  IMAD.U32 R6, RZ, RZ, UR6 ;  /* 0x00000006ff067e24 */ /* 0x000fe2000f8e00ff */
[----:B--2---:R-:W-:Y:S01]  /*7100*/  MOV R11, UR5 ;  /* 0x00000005000b7c02 */ /* 0x004fe20008000f00 */
[----:B------:R-:W-:Y:S02]  /*7110*/  IMAD.U32 R10, RZ, RZ, UR4 ;  /* 0x00000004ff0a7e24 */ /* 0x000fe4000f8e00ff */
[----:B------:R-:W-:Y:S07]  /*7120*/  LEPC R20, `(.L_x_112) ;  /* 0x000000001014794e */ /* 0x000fee0000000000 */
[----:B-1--4-:R-:W-:Y:S05]  /*7130*/  CALL.ABS.NOINC R2 ;  /* 0x0000000002007343 */ /* 0x012fea0003c00000 */
.L_x_112:
[C---:B-1----:R-:W-:Y:S01]  /*7140*/  SHF.L.U32 R40, R48.reuse, 0x10, RZ ;  /* 0x0000001030287819 */ /* 0x042fe200000006ff */
[----:B------:R-:W-:Y:S05]  /*7150*/  WARPSYNC.ALL ;  /* 0x0000000000007948 */ /* 0x000fea0003800000 */
[----:B------:R-:W-:Y:S01]  /*7160*/  R2UR UR4, R39 ;  /* 0x00000000270472ca */ /* 0x000fe200000e0000 */
[----:B------:R-:W-:Y:S01]  /*7170*/  BSSY.RECONVERGENT B0, `(.L_x_113) ;  /* 0x0000090000007945 */ /* 0x000fe20003800200 */
[----:B------:R-:W-:Y:S02]  /*7180*/  LOP3.LUT R43, R48, 0xffff0000, RZ, 0xc0, !PT ;  /* 0xffff0000302b7812 */ /* 0x000fe400078ec0ff */
[----:B------:R-:W-:Y:S02]  /*7190*/  LOP3.LUT R42, R49, 0xffff0000, RZ, 0xc0, !PT ;  /* 0xffff0000312a7812 */ /* 0x000fe400078ec0ff */
[----:B------:R-:W-:Y:S02]  /*71a0*/  SHF.L.U32 R45, R51, 0x10, RZ ;  /* 0x00000010332d7819 */ /* 0x000fe400000006ff */
[----:B------:R-:W-:Y:S02]  /*71b0*/  ISETP.NE.AND P6, PT, R98, RZ, PT ;  /* 0x000000ff6200720c */ /* 0x000fe40003fc5270 */
[----:B------:R-:W-:Y:S02]  /*71c0*/  MOV R52, UR46 ;  /* 0x0000002e00347c02 */ /* 0x000fe40008000f00 */
[----:B------:R-:W-:Y:S01]  /*71d0*/  MOV R61, UR47 ;  /* 0x0000002f003d7c02 */ /* 0x000fe20008000f00 */
[----:B----4-:R-:W1:Y:S01]  /*71e0*/  LDTM.x32 R4, tmem[UR4+0x20] ;  /* 0x00002004000479ee */ /* 0x010e6200082c0000 */
[----:B------:R-:W-:Y:S02]  /*71f0*/  LOP3.LUT R44, R75, 0xffff0000, RZ, 0xc0, !PT ;  /* 0xffff00004b2c7812 */ /* 0x000fe400078ec0ff */
[----:B------:R-:W-:Y:S02]  /*7200*/  ISETP.NE.AND P0, PT, R95, RZ, PT ;  /* 0x000000ff5f00720c */ /* 0x000fe40003f05270 */
[----:B------:R-:W-:Y:S03]  /*7210*/  LEA R62, R46, UR44, 0x3 ;  /* 0x0000002c2e3e7c11 */ /* 0x000fe6000f8e18ff */
[----:B------:R-:W-:Y:S02]  /*7220*/  @P6 LEA R52, R52, UR44, 0x3 ;  /* 0x0000002c34346c11 */ /* 0x000fe4000f8e18ff */
[----:B------:R-:W-:Y:S02]  /*7230*/  @P6 SHF.L.U32 R63, R90, 0x1f, RZ ;  /* 0x0000001f5a3f6819 */ /* 0x000fe400000006ff */
[----:B------:R-:W-:Y:S04]  /*7240*/  @P6 IADD3 R52, PT, PT, R52, 0x50, RZ ;  /* 0x0000005034346810 */ /* 0x000fe80007ffe0ff */
[----:B------:R-:W-:Y:S01]  /*7250*/  @P6 PRMT R61, R61, 0x654, R52 ;  /* 0x000006543d3d6816 */ /* 0x000fe20000000034 */
[C---:B-1----:R-:W-:Y:S01]  /*7260*/  FMUL R0, R38.reuse, R4 ;  /* 0x0000000426007220 */ /* 0x042fe20000400000 */
[C---:B------:R-:W-:Y:S01]  /*7270*/  FMUL R2, R38.reuse, R5 ;  /* 0x0000000526027220 */ /* 0x040fe20000400000 */
[C---:B------:R-:W-:Y:S01]  /*7280*/  FMUL R3, R38.reuse, R6 ;  /* 0x0000000626037220 */ /* 0x040fe20000400000 */
[----:B------:R-:W-:Y:S01]  /*7290*/  FMUL R7, R38, R7 ;  /* 0x0000000726077220 */ /* 0x000fe20000400000 */
[----:B------:R-:W-:Y:S01]  /*72a0*/  FFMA R0, R41, R40, R0 ;  /* 0x0000002829007223 */ /* 0x000fe20000000000 */
[----:B------:R-:W-:Y:S01]  /*72b0*/  SHF.L.U32 R40, R49, 0x10, RZ ;  /* 0x0000001031287819 */ /* 0x000fe200000006ff */
[C---:B------:R-:W-:Y:S01]  /*72c0*/  FFMA R2, R41.reuse, R43, R2 ;  /* 0x0000002b29027223 */ /* 0x040fe20000000002 */
[----:B------:R-:W-:Y:S01]  /*72d0*/  SHF.L.U32 R43, R50, 0x10, RZ ;  /* 0x00000010322b7819 */ /* 0x000fe200000006ff */
[C---:B------:R-:W-:Y:S01]  /*72e0*/  FMUL R4, R38.reuse, R8 ;  /* 0x0000000826047220 */ /* 0x040fe20000400000 */
[----:B------:R-:W-:Y:S01]  /*72f0*/  FMUL R5, R38, R9 ;  /* 0x0000000926057220 */ /* 0x000fe20000400000 */
[C---:B------:R-:W-:Y:S01]  /*7300*/  FFMA R3, R41.reuse, R40, R3 ;  /* 0x0000002829037223 */ /* 0x040fe20000000003 */
[----:B------:R-:W-:Y:S01]  /*7310*/  LOP3.LUT R40, R50, 0xffff0000, RZ, 0xc0, !PT ;  /* 0xffff000032287812 */ /* 0x000fe200078ec0ff */
[----:B------:R-:W-:Y:S01]  /*7320*/  FFMA R7, R41, R42, R7 ;  /* 0x0000002a29077223 */ /* 0x000fe20000000007 */
[----:B------:R-:W-:Y:S01]  /*7330*/  LOP3.LUT R42, R51, 0xffff0000, RZ, 0xc0, !PT ;  /* 0xffff0000332a7812 */ /* 0x000fe200078ec0ff */
[----:B------:R-:W-:Y:S01]  /*7340*/  FMUL R6, R38, R10 ;  /* 0x0000000a26067220 */ /* 0x000fe20000400000 */
[----:B------:R-:W-:Y:S01]  /*7350*/  F2FP.BF16.F32.PACK_AB R52, R2, R0 ;  /* 0x000000000234723e */ /* 0x000fe200000010ff */
[----:B------:R-:W-:Y:S01]  /*7360*/  FMUL R11, R38, R11 ;  /* 0x0000000b260b7220 */ /* 0x000fe20000400000 */
[----:B------:R-:W-:Y:S01]  /*7370*/  F2FP.BF16.F32.PACK_AB R53, R7, R3 ;  /* 0x000000030735723e */ /* 0x000fe200000010ff */
        /* <DEDUP_REMOVED lines=20> */
[C---:B------:R-:W-:Y:S01]  /*74c0*/  FMUL R12, R38.reuse, R16 ;  /* 0x00000010260c7220 */ /* 0x040fe20000400000 */
        /* <DEDUP_REMOVED lines=13> */
[----:B------:R1:W-:Y:S01]  /*75a0*/  STS.128 [R93+0x2000], R52 ;  /* 0x002000345d007388 */ /* 0x0003e20000000c00 */
[----:B------:R-:W-:Y:S01]  /*75b0*/  F2FP.BF16.F32.PACK_AB R70, R13, R12 ;  /* 0x0000000c0d46723e */ /* 0x000fe200000010ff */
[----:B------:R-:W-:Y:S01]  /*75c0*/  FFMA R19, R41, R40, R19 ;  /* 0x0000002829137223 */ /* 0x000fe20000000013 */
[----:B------:R-:W-:Y:S01]  /*75d0*/  LOP3.LUT R40, R64, 0xffff0000, RZ, 0xc0, !PT ;  /* 0xffff000040287812 */ /* 0x000fe200078ec0ff */
[C---:B------:R-:W-:Y:S01]  /*75e0*/  FMUL R16, R38.reuse, R20 ;  /* 0x0000001426107220 */ /* 0x040fe20000400000 */
[C---:B------:R-:W-:Y:S01]  /*75f0*/  FMUL R17, R38.reuse, R21 ;  /* 0x0000001526117220 */ /* 0x040fe20000400000 */
[C---:B------:R-:W-:Y:S01]  /*7600*/  FMUL R18, R38.reuse, R22 ;  /* 0x0000001626127220 */ /* 0x040fe20000400000 */
[----:B------:R-:W-:Y:S01]  /*7610*/  F2FP.BF16.F32.PACK_AB R71, R19, R14 ;  /* 0x0000000e1347723e */ /* 0x000fe200000010ff */
[----:B------:R-:W-:Y:S01]  /*7620*/  FMUL R23, R38, R23 ;  /* 0x0000001726177220 */ /* 0x000fe20000400000 */
[----:B------:R-:W-:Y:S01]  /*7630*/  FFMA R16, R41, R43, R16 ;  /* 0x0000002b29107223 */ /* 0x000fe20000000010 */
[----:B------:R-:W-:Y:S01]  /*7640*/  SHF.L.U32 R43, R67, 0x10, RZ ;  /* 0x00000010432b7819 */ /* 0x000fe200000006ff */
[C---:B------:R-:W-:Y:S01]  /*7650*/  FFMA R17, R41.reuse, R40, R17 ;  /* 0x0000002829117223 */ /* 0x040fe20000000011 */
[----:B------:R1:W-:Y:S01]  /*7660*/  STS.128 [R92+0x2010], R68 ;  /* 0x002010445c007388 */ /* 0x0003e20000000c00 */
        /* <DEDUP_REMOVED lines=8> */
[C---:B------:R-:W-:Y:S01]  /*76f0*/  FMUL R22, R38.reuse, R26 ;  /* 0x0000001a26167220 */ /* 0x040fe20000400000 */
[----:B------:R-:W-:Y:S01]  /*7700*/  FFMA R20, R41, R40, R20 ;  /* 0x0000002829147223 */ /* 0x000fe20000000014 */
[----:B------:R-:W-:Y:S01]  /*7710*/  LOP3.LUT R40, R67, 0xffff0000, RZ, 0xc0, !PT ;  /* 0xffff000043287812 */ /* 0x000fe200078ec0ff */
[C---:B------:R-:W-:Y:S01]  /*7720*/  FFMA R21, R41.reuse, R42, R21 ;  /* 0x0000002a29157223 */ /* 0x040fe20000000015 */
[C---:B------:R-:W-:Y:S01]  /*7730*/  FFMA R22, R41.reuse, R43, R22 ;  /* 0x0000002b29167223 */ /* 0x040fe20000000016 */
[----:B------:R-:W-:Y:S01]  /*7740*/  FMUL R27, R38, R27 ;  /* 0x0000001b261b7220 */ /* 0x000fe20000400000 */
[----:B------:R-:W-:Y:S01]  /*7750*/  SHF.L.U32 R43, R72, 0x10, RZ ;  /* 0x00000010482b7819 */ /* 0x000fe200000006ff */
[----:B------:R-:W-:Y:S01]  /*7760*/  FMUL R24, R38, R28 ;  /* 0x0000001c26187220 */ /* 0x000fe20000400000 */
[----:B------:R-:W-:Y:S01]  /*7770*/  LOP3.LUT R42, R72, 0xffff0000, RZ, 0xc0, !PT ;  /* 0xffff0000482a7812 */ /* 0x000fe200078ec0ff */
[C---:B------:R-:W-:Y:S01]  /*7780*/  FMUL R25, R38.reuse, R29 ;  /* 0x0000001d26197220 */ /* 0x040fe20000400000 */
[C---:B------:R-:W-:Y:S01]  /*7790*/  FMUL R26, R38.reuse, R30 ;  /* 0x0000001e261a7220 */ /* 0x040fe20000400000 */
[C---:B------:R-:W-:Y:S01]  /*77a0*/  FFMA R27, R41.reuse, R40, R27 ;  /* 0x00000028291b7223 */ /* 0x040fe2000000001b */
[----:B------:R-:W-:Y:S01]  /*77b0*/  FFMA R24, R41, R43, R24 ;  /* 0x0000002b29187223 */ /* 0x000fe20000000018 */
[----:B------:R-:W-:Y:S01]  /*77c0*/  LOP3.LUT R40, R73, 0xffff0000, RZ, 0xc0, !PT ;  /* 0xffff000049287812 */ /* 0x000fe200078ec0ff */
[C---:B------:R-:W-:Y:S01]  /*77d0*/  FFMA R25, R41.reuse, R42, R25 ;  /* 0x0000002a29197223 */ /* 0x040fe20000000019 */
[----:B------:R-:W-:Y:S01]  /*77e0*/  FMUL R31, R38, R31 ;  /* 0x0000001f261f7220 */ /* 0x000fe20000400000 */
[----:B------:R-:W-:Y:S01]  /*77f0*/  SHF.L.U32 R43, R74, 0x10, RZ ;  /* 0x000000104a2b7819 */ /* 0x000fe200000006ff */
[----:B------:R-:W-:Y:S01]  /*7800*/  FFMA R26, R41, R45, R26 ;  /* 0x0000002d291a7223 */ /* 0x000fe2000000001a */
        /* <DEDUP_REMOVED lines=29> */
[----:B------:R-:W-:Y:S02]  /*79e0*/  UIADD3 UR9, UPT, UPT, UR49, 0x20, URZ ;  /* 0x0000002031097890 */ /* 0x000fe4000fffe0ff */
[----:B------:R-:W-:Y:S01]  /*79f0*/  UIADD3 UR8, UPT, UPT, UR44, 0x2200, URZ ;  /* 0x000022002c087890 */ /* 0x000fe2000fffe0ff */
[----:B------:R-:W-:Y:S01]  /*7a00*/  UMOV UR10, UR50 ;  /* 0x00000032000a7c82 */ /* 0x000fe20008000000 */
[----:B------:R-:W-:Y:S01]  /*7a10*/  UMOV UR11, UR36 ;  /* 0x00000024000b7c82 */ /* 0x000fe20008000000 */
[----:B---3--:R-:W-:Y:S04]  /*7a20*/  UIADD3 UR4, UP0, UPT, UR6, 0x680, URZ ;  /* 0x0000068006047890 */ /* 0x008fe8000ff1e0ff */
[----:B------:R-:W-:Y:S09]  /*7a30*/  UIADD3.X UR5, UPT, UPT, URZ, UR7, URZ, UP0, !UPT ;  /* 0x00000007ff057290 */ /* 0x000ff200087fe4ff */
[----:B------:R3:W-:Y:S01]  /*7a40*/  UTMASTG.3D [UR8], [UR4] ;  /* 0x00000008040073b5 */ /* 0x0007e20008010000 */
[----:B------:R0:W-:Y:S01]  /*7a50*/  UTMACMDFLUSH ;  /* 0x00000000000079b7 */ /* 0x0001e20000000000 */
[----:B---3--:R-:W-:Y:S04]  /*7a60*/  DEPBAR.LE SB0, 0x1 ;  /* 0x000080400000791a */ /* 0x008fe80000000000 */
.L_x_114:
[----:B------:R-:W-:Y:S05]  /*7a70*/  BSYNC.RECONVERGENT B0 ;  /* 0x0000000000007941 */ /* 0x000fea0003800200 */
.L_x_113:
[----:B------:R-:W-:Y:S01]  /*7a80*/  BAR.SYNC.DEFER_BLOCKING 0x1, 0x80 ;  /* 0x0042000000007b1d */ /* 0x000fe20000010000 */
[----:B------:R-:W-:Y:S04]  /*7a90*/  UIADD3 UR4, UPT, UPT, UR46, 0x1, URZ ;  /* 0x000000012e047890 */ /* 0x000fe8000fffe0ff */
[----:B------:R-:W-:Y:S04]  /*7aa0*/  UISETP.NE.AND UP0, UPT, UR4, 0x4, UPT ;  /* 0x000000040400788c */ /* 0x000fe8000bf05270 */
[----:B------:R-:W-:Y:S01]  /*7ab0*/  USEL UR45, UR4, URZ, UP0 ;  /* 0x000000ff042d7287 */ /* 0x000fe20008000000 */
[----:B------:R3:W-:Y:S01]  /*7ac0*/  @P6 SYNCS.ARRIVE.TRANS64.RED.A1T0 RZ, [R61+URZ], RZ ;  /* 0x000000ff3dff69a7 */ /* 0x0007e200081004ff */
[----:B------:R-:W-:Y:S01]  /*7ad0*/  BSSY B1, `(.L_x_115) ;  /* 0x0000017000017945 */ /* 0x000fe20003800000 */
[----:B------:R-:W4:Y:S02]  /*7ae0*/  @P6 SYNCS.PHASECHK.TRANS64.TRYWAIT P0, [R62+URZ+0x30], R63 ;  /* 0x0000303f3e0065a7 */ /* 0x000f2400080011ff */
[----:B----4-:R-:W-:Y:S01]  /*7af0*/  @P6 SEL R47, RZ, 0x1, !P0 ;  /* 0x00000001ff2f6807 */ /* 0x010fe20004000000 */
[----:B---3--:R-:W-:Y:S06]  /*7b00*/  @!P6 BRA `(.L_x_116) ;  /* 0x00000000004ce947 */ /* 0x008fec0003800000 */
        /* <DEDUP_REMOVED lines=9> */
[----:B------:R-:W-:Y:S04]  /*7ba0*/  SHF.L.U32 R5, R90, 0x1f, RZ ;  /* 0x0000001f5a057819 */ /* 0x000fe800000006ff */
[----:B------:R-:W3:Y:S02]  /*7bb0*/  SYNCS.PHASECHK.TRANS64.TRYWAIT P0, [R62+URZ+0x30], R5 ;  /* 0x000030053e0075a7 */ /* 0x000ee400080011ff */
[----:B---3--:R-:W-:Y:S05]  /*7bc0*/  @!P0 BRA `(.L_x_119) ;  /* 0x00000024005c8947 */ /* 0x008fea0003800000 */
.L_x_118:
[----:B------:R-:W-:Y:S05]  /*7bd0*/  BSYNC B0 ;  /* 0x0000000000007941 */ /* 0x000fea0003800000 */
.L_x_117:
[----:B------:R-:W-:Y:S02]  /*7be0*/  ISETP.NE.AND P0, PT, R60, RZ, PT ;  /* 0x000000ff3c00720c */ /* 0x000fe40003f05270 */
[----:B------:R-:W-:Y:S11]  /*7bf0*/  IADD3 R46, PT, PT, R46, 0x1, RZ ;  /* 0x000000012e2e7810 */ /* 0x000ff60007ffe0ff */
[----:B------:R4:W1:Y:S04]  /*7c00*/  @P0 LDS.128 R48, [R4] ;  /* 0x0000000004300984 */ /* 0x0008680000000c00 */
[----:B------:R4:W1:Y:S04]  /*7c10*/  @P0 LDS.128 R56, [R3+0x10] ;  /* 0x0000100003380984 */ /* 0x0008680000000c00 */
[----:B------:R4:W1:Y:S04]  /*7c20*/  @P0 LDS.128 R64, [R2+0x20] ;  /* 0x0000200002400984 */ /* 0x0008680000000c00 */
[----:B------:R4:W1:Y:S02]  /*7c30*/  @P0 LDS.128 R72, [R0+0x30] ;  /* 0x0000300000480984 */ /* 0x0008640000000c00 */
.L_x_116:
[----:B------:R-:W-:Y:S05]  /*7c40*/  BSYNC B1 ;  /* 0x0000000000017941 */ /* 0x000fea0003800000 */
.L_x_115:
[----:B----4-:R-:W-:Y:S05]  /*7c50*/  VIADD R0, R39, 0x40 ;  /* 0x0000004027007836 */ /* 0x010fea0000000000 */
        /* <DEDUP_REMOVED lines=9> */
[----:B------:R-:W4:Y:S01]  /*7cf0*/  LDCU.64 UR6, c[0x4][0x78] ;  /* 0x01000f00ff0677ac */ /* 0x000f220008000a00 */
[----:B------:R-:W1:Y:S01]  /*7d00*/  LDC.64 R2, c[0x4][R3] ;  /* 0x0100000003027b82 */ /* 0x000e620000000a00 */
[----:B------:R-:W5:Y:S01]  /*7d10*/  LDCU.64 UR4, c[0x4][0x10] ;  /* 0x01000200ff0477ac */ /* 0x000f620008000a00 */
[----:B---3--:R-:W-:Y:S01]  /*7d20*/  MOV R5, UR9 ;  /* 0x0000000900057c02 */ /* 0x008fe20008000f00 */
[----:B------:R-:W-:Y:S01]  /*7d30*/  IMAD.U32 R4, RZ, RZ, UR8 ;  /* 0x00000008ff047e24 */ /* 0x000fe2000f8e00ff */
[----:B----4-:R-:W-:Y:S01]  /*7d40*/  MOV R7, UR7 ;  /* 0x0000000700077c02 */ /* 0x010fe20008000f00 */
[----:B------:R-:W-:Y:S01]  /*7d50*/  IMAD.U32 R6, RZ, RZ, UR6 ;  /* 0x00000006ff067e24 */ /* 0x000fe2000f8e00ff */
[----:B-----5:R-:W-:Y:S01]  /*7d60*/  MOV R11, UR5 ;  /* 0x00000005000b7c02 */ /* 0x020fe20008000f00 */
[----:B------:R-:W-:Y:S02]  /*7d70*/  IMAD.U32 R10, RZ, RZ, UR4 ;  /* 0x00000004ff0a7e24 */ /* 0x000fe4000f8e00ff */
[----:B------:R-:W-:Y:S07]  /*7d80*/  LEPC R20, `(.L_x_120) ;  /* 0x000000001014794e */ /* 0x000fee0000000000 */
[----:B-12---:R-:W-:Y:S05]  /*7d90*/  CALL.ABS.NOINC R2 ;  /* 0x0000000002007343 */ /* 0x006fea0003c00000 */
.L_x_120:
        /* <DEDUP_REMOVED lines=10> */
[----:B---3--:R-:W1:Y:S01]  /*7e40*/  LDTM.x32 R4, tmem[UR4+0x40] ;  /* 0x00004004000479ee */ /* 0x008e6200082c0000 */
        /* <DEDUP_REMOVED lines=136> */
.L_x_122:
[----:B------:R-:W-:Y:S05]  /*86d0*/  BSYNC.RECONVERGENT B0 ;  /* 0x0000000000007941 */ /* 0x000fea0003800200 */
.L_x_121:
        /* <DEDUP_REMOVED lines=21> */
.L_x_126:
[----:B------:R-:W-:Y:S05]  /*8830*/  BSYNC B0 ;  /* 0x0000000000007941 */ /* 0x000fea0003800000 */
.L_x_125:
[----:B------:R-:W-:Y:S11]  /*8840*/  ISETP.NE.AND P0, PT, R60, RZ, PT ;  /* 0x000000ff3c00720c */ /* 0x000ff60003f05270 */
[----:B------:R-:W-:Y:S02]  /*8850*/  @!UPT UIADD3 URZ, UPT, UPT, URZ, URZ, URZ ;  /* 0x000000fffffff290 */ /* 0x000fe4000fffe0ff */
[----:B------:R4:W1:Y:S04]  /*8860*/  @P0 LDS.128 R48, [R3] ;  /* 0x0000000003300984 */ /* 0x0008680000000c00 */
[----:B------:R4:W1:Y:S04]  /*8870*/  @P0 LDS.128 R56, [R2+0x10] ;  /* 0x0000100002380984 */ /* 0x0008680000000c00 */
[----:B------:R4:W1:Y:S04]  /*8880*/  @P0 LDS.128 R64, [R0+0x20] ;  /* 0x0000200000400984 */ /* 0x0008680000000c00 */
[----:B------:R4:W1:Y:S02]  /*8890*/  @P0 LDS.128 R72, [R46+0x30] ;  /* 0x000030002e480984 */ /* 0x0008640000000c00 */
.L_x_124:
[----:B------:R-:W-:Y:S05]  /*88a0*/  BSYNC B1 ;  /* 0x0000000000017941 */ /* 0x000fea0003800000 */
.L_x_123:
        /* <DEDUP_REMOVED lines=21> */
.L_x_128:
[----:B------:R-:W-:Y:S01]  /*8a00*/  ISETP.NE.AND P0, PT, R95, RZ, PT ;  /* 0x000000ff5f00720c */ /* 0x000fe20003f05270 */
[----:B------:R-:W-:Y:S05]  /*8a10*/  WARPSYNC.ALL ;  /* 0x0000000000007948 */ /* 0x000fea0003800000 */
[----:B------:R-:W-:Y:S01]  /*8a20*/  R2UR UR4, R39 ;  /* 0x00000000270472ca */ /* 0x000fe200000e0000 */
[----:B------:R-:W-:Y:S01]  /*8a30*/  BSSY.RECONVERGENT B0, `(.L_x_129) ;  /* 0x000008d000007945 */ /* 0x000fe20003800200 */
[----:B------:R-:W-:Y:S02]  /*8a40*/  R2UR UR5, R99 ;  /* 0x00000000630572ca */ /* 0x000fe400000e0000 */
[C---:B-1----:R-:W-:Y:S02]  /*8a50*/  SHF.L.U32 R40, R48.reuse, 0x10, RZ ;  /* 0x0000001030287819 */ /* 0x042fe400000006ff */
[----:B------:R-:W-:Y:S02]  /*8a60*/  LOP3.LUT R42, R48, 0xffff0000, RZ, 0xc0, !PT ;  /* 0xffff0000302a7812 */ /* 0x000fe400078ec0ff */
[C---:B------:R-:W-:Y:S02]  /*8a70*/  SHF.L.U32 R43, R49.reuse, 0x10, RZ ;  /* 0x00000010312b7819 */ /* 0x040fe400000006ff */
[----:B------:R-:W-:Y:S02]  /*8a80*/  LOP3.LUT R44, R49, 0xffff0000, RZ, 0xc0, !PT ;  /* 0xffff0000312c7812 */ /* 0x000fe400078ec0ff */
[C---:B------:R-:W-:Y:S01]  /*8a90*/  SHF.L.U32 R45, R50.reuse, 0x10, RZ ;  /* 0x00000010322d7819 */ /* 0x040fe200000006ff */
[----:B---3--:R-:W1:Y:S01]  /*8aa0*/  LDTM.x32 R4, tmem[UR4+0x60] ;  /* 0x00006004000479ee */ /* 0x008e6200082c0000 */
[----:B------:R-:W-:Y:S01]  /*8ab0*/  LOP3.LUT R46, R50, 0xffff0000, RZ, 0xc0, !PT ;  /* 0xffff0000322e7812 */ /* 0x000fe200078ec0ff */
[----:B------:R-:W-:Y:S01]  /*8ac0*/  NOP ;  /* 0x0000000000007918 */ /* 0x000fe20000000000 */
[C---:B------:R-:W-:Y:S01]  /*8ad0*/  SHF.L.U32 R47, R51.reuse, 0x10, RZ ;  /* 0x00000010332f7819 */ /* 0x040fe200000006ff */
[----:B------:R-:W-:Y:S01]  /*8ae0*/  UIADD3 UR4, UPT, UPT, UR5, 0xc0, URZ ;  /* 0x000000c005047890 */ /* 0x000fe2000fffe0ff */
[----:B------:R-:W-:Y:S02]  /*8af0*/  LOP3.LUT R49, R51, 0xffff0000, RZ, 0xc0, !PT ;  /* 0xffff000033317812 */ /* 0x000fe400078ec0ff */
[C---:B------:R-:W-:Y:S01]  /*8b00*/  SHF.L.U32 R48, R56.reuse, 0x10, RZ ;  /* 0x0000001038307819 */ /* 0x040fe200000006ff */
[----:B------:R-:W-:Y:S01]  /*8b10*/  UPRMT UR4, UR47, 0x654, UR4 ;  /* 0x000006542f047896 */ /* 0x000fe20008000004 */
[----:B------:R-:W-:Y:S02]  /*8b20*/  LOP3.LUT R51, R56, 0xffff0000, RZ, 0xc0, !PT ;  /* 0xffff000038337812 */ /* 0x000fe400078ec0ff */
[C---:B------:R-:W-:Y:S02]  /*8b30*/  SHF.L.U32 R50, R57.reuse, 0x10, RZ ;  /* 0x0000001039327819 */ /* 0x040fe400000006ff */
[----:B------:R-:W-:Y:S02]  /*8b40*/  LOP3.LUT R52, R57, 0xffff0000, RZ, 0xc0, !PT ;  /* 0xffff000039347812 */ /* 0x000fe400078ec0ff */
[C---:B------:R-:W-:Y:S02]  /*8b50*/  SHF.L.U32 R53, R58.reuse, 0x10, RZ ;  /* 0x000000103a357819 */ /* 0x040fe400000006ff */
[----:B------:R-:W-:Y:S01]  /*8b60*/  LOP3.LUT R54, R58, 0xffff0000, RZ, 0xc0, !PT ;  /* 0xffff00003a367812 */ /* 0x000fe200078ec0ff */
[----:B-1----:R-:W-:Y:S01]  /*8b70*/  SYNCS.ARRIVE.TRANS64.RED.A1T0 RZ, [UR4], RZ ;  /* 0x000000ffffff79a7 */ /* 0x002fe20008100404 */
[C---:B------:R-:W-:Y:S02]  /*8b80*/  SHF.L.U32 R55, R59.reuse, 0x10, RZ ;  /* 0x000000103b377819 */ /* 0x040fe400000006ff */
[----:B------:R-:W-:Y:S02]  /*8b90*/  LOP3.LUT R56, R59, 0xffff0000, RZ, 0xc0, !PT ;  /* 0xffff00003b387812 */ /* 0x000fe400078ec0ff */
[----:B------:R-:W-:Y:S01]  /*8ba0*/  SHF.L.U32 R57, R64, 0x10, RZ ;  /* 0x0000001040397819 */ /* 0x000fe200000006ff */
[C---:B------:R-:W-:Y:S01]  /*8bb0*/  FMUL R4, R38.reuse, R4 ;  /* 0x0000000426047220 */ /* 0x040fe20000400000 */
[C---:B------:R-:W-:Y:S01]  /*8bc0*/  FMUL R5, R38.reuse, R5 ;  /* 0x0000000526057220 */ /* 0x040fe20000400000 */
[----:B------:R-:W-:Y:S01]  /*8bd0*/  FMUL R6, R38, R6 ;  /* 0x0000000626067220 */ /* 0x000fe20000400000 */
[----:B------:R-:W-:Y:S01]  /*8be0*/  LOP3.LUT R58, R64, 0xffff0000, RZ, 0xc0, !PT ;  /* 0xffff0000403a7812 */ /* 0x000fe200078ec0ff */
[C---:B------:R-:W-:Y:S01]  /*8bf0*/  FFMA R4, R41.reuse, R40, R4 ;  /* 0x0000002829047223 */ /* 0x040fe20000000004 */
[----:B------:R-:W-:Y:S01]  /*8c00*/  FFMA R5, R41, R42, R5 ;  /* 0x0000002a29057223 */ /* 0x000fe20000000005 */
[----:B------:R-:W-:Y:S01]  /*8c10*/  SHF.L.U32 R59, R65, 0x10, RZ ;  /* 0x00000010413b7819 */ /* 0x000fe200000006ff */
[----:B------:R-:W-:Y:S01]  /*8c20*/  FFMA R6, R41, R43, R6 ;  /* 0x0000002b29067223 */ /* 0x000fe20000000006 */
[C---:B------:R-:W-:Y:S01]  /*8c30*/  FMUL R7, R38.reuse, R7 ;  /* 0x0000000726077220 */ /* 0x040fe20000400000 */
[----:B------:R-:W-:Y:S01]  /*8c40*/  LOP3.LUT R60, R65, 0xffff0000, RZ, 0xc0, !PT ;  /* 0xffff0000413c7812 */ /* 0x000fe200078ec0ff */
[C---:B------:R-:W-:Y:S01]  /*8c50*/  FMUL R8, R38.reuse, R8 ;  /* 0x0000000826087220 */ /* 0x040fe20000400000 */
[----:B------:R-:W-:Y:S01]  /*8c60*/  F2FP.BF16.F32.PACK_AB R100, R5, R4 ;  /* 0x000000040564723e */ /* 0x000fe200000010ff */
[C---:B------:R-:W-:Y:S01]  /*8c70*/  FFMA R7, R41.reuse, R44, R7 ;  /* 0x0000002c29077223 */ /* 0x040fe20000000007 */
[----:B------:R-:W-:Y:S01]  /*8c80*/  FMUL R9, R38, R9 ;  /* 0x0000000926097220 */ /* 0x000fe20000400000 */
[----:B------:R-:W-:Y:S01]  /*8c90*/  FFMA R8, R41, R45, R8 ;  /* 0x0000002d29087223 */ /* 0x000fe20000000008 */
[----:B------:R-:W-:Y:S01]  /*8ca0*/  SHF.L.U32 R61, R66, 0x10, RZ ;  /* 0x00000010423d7819 */ /* 0x000fe200000006ff */
[C---:B------:R-:W-:Y:S01]  /*8cb0*/  FMUL R0, R38.reuse, R10 ;  /* 0x0000000a26007220 */ /* 0x040fe20000400000 */
[----:B------:R-:W-:Y:S01]  /*8cc0*/  F2FP.BF16.F32.PACK_AB R101, R7, R6 ;  /* 0x000000060765723e */ /* 0x000fe200000010ff */
[C---:B------:R-:W-:Y:S01]  /*8cd0*/  FFMA R9, R41.reuse, R46, R9 ;  /* 0x0000002e29097223 */ /* 0x040fe20000000009 */
[----:B------:R-:W-:Y:S01]  /*8ce0*/  FMUL R2, R38, R11 ;  /* 0x0000000b26027220 */ /* 0x000fe20000400000 */
[----:B------:R-:W-:Y:S01]  /*8cf0*/  FFMA R0, R41, R47, R0 ;  /* 0x0000002f29007223 */ /* 0x000fe20000000000 */
[----:B------:R-:W-:Y:S01]  /*8d00*/  LOP3.LUT R62, R66, 0xffff0000, RZ, 0xc0, !PT ;  /* 0xffff0000423e7812 */ /* 0x000fe200078ec0ff */
[C---:B------:R-:W-:Y:S01]  /*8d10*/  FMUL R3, R38.reuse, R12 ;  /* 0x0000000c26037220 */ /* 0x040fe20000400000 */
[----:B------:R-:W-:Y:S01]  /*8d20*/  F2FP.BF16.F32.PACK_AB R102, R9, R8 ;  /* 0x000000080966723e */ /* 0x000fe200000010ff */
[C---:B------:R-:W-:Y:S01]  /*8d30*/  FFMA R2, R41.reuse, R49, R2 ;  /* 0x0000003129027223 */ /* 0x040fe20000000002 */
[C---:B------:R-:W-:Y:S01]  /*8d40*/  FMUL R10, R38.reuse, R13 ;  /* 0x0000000d260a7220 */ /* 0x040fe20000400000 */
[----:B------:R-:W-:Y:S01]  /*8d50*/  FFMA R3, R41, R48, R3 ;  /* 0x0000003029037223 */ /* 0x000fe20000000003 */
[----:B------:R-:W-:Y:S01]  /*8d60*/  SHF.L.U32 R63, R67, 0x10, RZ ;  /* 0x00000010433f7819 */ /* 0x000fe200000006ff */
[----:B------:R-:W-:Y:S01]  /*8d70*/  FMUL R11, R38, R14 ;  /* 0x0000000e260b7220 */ /* 0x000fe20000400000 */
[----:B------:R-:W-:Y:S01]  /*8d80*/  F2FP.BF16.F32.PACK_AB R103, R2, R0 ;  /* 0x000000000267723e */ /* 0x000fe200000010ff */
[----:B------:R-:W-:Y:S01]  /*8d90*/  FFMA R10, R41, R51, R10 ;  /* 0x00000033290a7223 */ /* 0x000fe2000000000a */
[C---:B------:R-:W-:Y:S01]  /*8da0*/  FMUL R15, R38.reuse, R15 ;  /* 0x0000000f260f7220 */ /* 0x040fe20000400000 */
[C---:B------:R-:W-:Y:S01]  /*8db0*/  FMUL R12, R38.reuse, R16 ;  /* 0x00000010260c7220 */ /* 0x040fe20000400000 */
[----:B------:R-:W-:Y:S01]  /*8dc0*/  FMUL R13, R38, R17 ;  /* 0x00000011260d7220 */ /* 0x000fe20000400000 */
[----:B------:R1:W-:Y:S01]  /*8dd0*/  STS.128 [R93+0x6000], R100 ;  /* 0x006000645d007388 */ /* 0x0003e20000000c00 */
[----:B------:R-:W-:Y:S01]  /*8de0*/  LOP3.LUT R64, R67, 0xffff0000, RZ, 0xc0, !PT ;  /* 0xffff000043407812 */ /* 0x000fe200078ec0ff */
[C---:B------:R-:W-:Y:S01]  /*8df0*/  FFMA R11, R41.reuse, R50, R11 ;  /* 0x00000032290b7223 */ /* 0x040fe2000000000b */
[----:B------:R-:W-:Y:S01]  /*8e00*/  SHF.L.U32 R65, R72, 0x10, RZ ;  /* 0x0000001048417819 */ /* 0x000fe200000006ff */
[C---:B------:R-:W-:Y:S01]  /*8e10*/  FFMA R15, R41.reuse, R52, R15 ;  /* 0x00000034290f7223 */ /* 0x040fe2000000000f */
[----:B------:R-:W-:Y:S01]  /*8e20*/  F2FP.BF16.F32.PACK_AB R104, R10, R3 ;  /* 0x000000030a68723e */ /* 0x000fe200000010ff */
[C---:B------:R-:W-:Y:S01]  /*8e30*/  FFMA R12, R41.reuse, R53, R12 ;  /* 0x00000035290c7223 */ /* 0x040fe2000000000c */
[C---:B------:R-:W-:Y:S01]  /*8e40*/  FFMA R13, R41.reuse, R54, R13 ;  /* 0x00000036290d7223 */ /* 0x040fe2000000000d */
[C---:B------:R-:W-:Y:S01]  /*8e50*/  FMUL R14, R38.reuse, R18 ;  /* 0x00000012260e7220 */ /* 0x040fe20000400000 */
[C---:B------:R-:W-:Y:S01]  /*8e60*/  FMUL R19, R38.reuse, R19 ;  /* 0x0000001326137220 */ /* 0x040fe20000400000 */
[C---:B------:R-:W-:Y:S01]  /*8e70*/  FMUL R16, R38.reuse, R20 ;  /* 0x0000001426107220 */ /* 0x040fe20000400000 */
[C---:B------:R-:W-:Y:S01]  /*8e80*/  FMUL R17, R38.reuse, R21 ;  /* 0x0000001526117220 */ /* 0x040fe20000400000 */
[C---:B------:R-:W-:Y:S01]  /*8e90*/  FFMA R14, R41.reuse, R55, R14 ;  /* 0x00000037290e7223 */ /* 0x040fe2000000000e */
        /* <DEDUP_REMOVED lines=9> */
[----:B------:R-:W-:Y:S01]  /*8f30*/  FFMA R23, R41, R60, R23 ;  /* 0x0000003c29177223 */ /* 0x000fe20000000017 */
[C---:B------:R-:W-:Y:S01]  /*8f40*/  FMUL R27, R38.reuse, R27 ;  /* 0x0000001b261b7220 */ /* 0x040fe20000400000 */
[----:B------:R-:W-:Y:S01]  /*8f50*/  F2FP.BF16.F32.PACK_AB R105, R15, R11 ;  /* 0x0000000b0f69723e */ /* 0x000fe200000010ff */
[----:B------:R-:W-:Y:S01]  /*8f60*/  FFMA R20, R41, R61, R20 ;  /* 0x0000003d29147223 */ /* 0x000fe20000000014 */
[----:B------:R-:W-:Y:S01]  /*8f70*/  F2FP.BF16.F32.PACK_AB R106, R13, R12 ;  /* 0x0000000c0d6a723e */ /* 0x000fe200000010ff */
[----:B------:R-:W-:Y:S01]  /*8f80*/  FMUL R24, R38, R28 ;  /* 0x0000001c26187220 */ /* 0x000fe20000400000 */
[----:B------:R-:W-:Y:S01]  /*8f90*/  F2FP.BF16.F32.PACK_AB R107, R19, R14 ;  /* 0x0000000e136b723e */ /* 0x000fe200000010ff */
[----:B------:R-:W-:Y:S01]  /*8fa0*/  FFMA R21, R41, R62, R21 ;  /* 0x0000003e29157223 */ /* 0x000fe20000000015 */
[----:B------:R-:W-:Y:S01]  /*8fb0*/  LOP3.LUT R66, R72, 0xffff0000, RZ, 0xc0, !PT ;  /* 0xffff000048427812 */ /* 0x000fe200078ec0ff */
[C---:B------:R-:W-:Y:S01]  /*8fc0*/  FMUL R25, R38.reuse, R29 ;  /* 0x0000001d26197220 */ /* 0x040fe20000400000 */
[----:B------:R-:W-:Y:S01]  /*8fd0*/  SHF.L.U32 R67, R73, 0x10, RZ ;  /* 0x0000001049437819 */ /* 0x000fe200000006ff */
[----:B------:R1:W-:Y:S01]  /*8fe0*/  STS.128 [R92+0x6010], R104 ;  /* 0x006010685c007388 */ /* 0x0003e20000000c00 */
[----:B------:R-:W-:Y:S01]  /*8ff0*/  FFMA R22, R41, R63, R22 ;  /* 0x0000003f29167223 */ /* 0x000fe20000000016 */
[----:B------:R-:W-:Y:S01]  /*9000*/  LOP3.LUT R68, R73, 0xffff0000, RZ, 0xc0, !PT ;  /* 0xffff000049447812 */ /* 0x000fe200078ec0ff */
[----:B------:R-:W-:Y:S01]  /*9010*/  FMUL R26, R38, R30 ;  /* 0x0000001e261a7220 */ /* 0x000fe20000400000 */
[C---:B------:R-:W-:Y:S01]  /*9020*/  FFMA R27, R41.reuse, R64, R27 ;  /* 0x00000040291b7223 */ /* 0x040fe2000000001b */
[----:B------:R-:W-:Y:S01]  /*9030*/  SHF.L.U32 R69, R74, 0x10, RZ ;  /* 0x000000104a457819 */ /* 0x000fe200000006ff */
[----:B------:R-:W-:Y:S01]  /*9040*/  FMUL R31, R38, R31 ;  /* 0x0000001f261f7220 */ /* 0x000fe20000400000 */
[C---:B------:R-:W-:Y:S01]  /*9050*/  FFMA R24, R41.reuse, R65, R24 ;  /* 0x0000004129187223 */ /* 0x040fe20000000018 */
[----:B------:R-:W-:Y:S01]  /*9060*/  LOP3.LUT R70, R74, 0xffff0000, RZ, 0xc0, !PT ;  /* 0xffff00004a467812 */ /* 0x000fe200078ec0ff */
[C---:B------:R-:W-:Y:S01]  /*9070*/  FMUL R28, R38.reuse, R32 ;  /* 0x00000020261c7220 */ /* 0x040fe20000400000 */
[----:B------:R-:W-:Y:S01]  /*9080*/  FFMA R25, R41, R66, R25 ;  /* 0x0000004229197223 */ /* 0x000fe20000000019 */
[----:B------:R-:W-:Y:S01]  /*9090*/  SHF.L.U32 R71, R75, 0x10, RZ ;  /* 0x000000104b477819 */ /* 0x000fe200000006ff */
[C---:B------:R-:W-:Y:S01]  /*90a0*/  FMUL R29, R38.reuse, R33 ;  /* 0x00000021261d7220 */ /* 0x040fe20000400000 */
[----:B------:R-:W-:Y:S01]  /*90b0*/  FFMA R26, R41, R67, R26 ;  /* 0x00000043291a7223 */ /* 0x000fe2000000001a */
[----:B------:R-:W-:Y:S01]  /*90c0*/  LOP3.LUT R72, R75, 0xffff0000, RZ, 0xc0, !PT ;  /* 0xffff00004b487812 */ /* 0x000fe200078ec0ff */
        /* <DEDUP_REMOVED lines=8> */
[----:B------:R-:W-:Y:S01]  /*9150*/  FFMA R30, R41, R71, R30 ;  /* 0x00000047291e7223 */ /* 0x000fe2000000001e */
[----:B------:R-:W-:Y:S01]  /*9160*/  F2FP.BF16.F32.PACK_AB R111, R27, R22 ;  /* 0x000000161b6f723e */ /* 0x000fe200000010ff */
[----:B------:R-:W-:Y:S01]  /*9170*/  FFMA R35, R41, R72, R35 ;  /* 0x0000004829237223 */ /* 0x000fe20000000023 */
[----:B------:R-:W-:Y:S02]  /*9180*/  F2FP.BF16.F32.PACK_AB R112, R25, R24 ;  /* 0x000000181970723e */ /* 0x000fe400000010ff */
[----:B------:R-:W-:Y:S01]  /*9190*/  F2FP.BF16.F32.PACK_AB R113, R31, R26 ;  /* 0x0000001a1f71723e */ /* 0x000fe200000010ff */
[----:B------:R1:W-:Y:S01]  /*91a0*/  STS.128 [R91+0x6020], R108 ;  /* 0x0060206c5b007388 */ /* 0x0003e20000000c00 */
        /* <DEDUP_REMOVED lines=21> */
.L_x_130:
[----:B------:R-:W-:Y:S05]  /*9300*/  BSYNC.RECONVERGENT B0 ;  /* 0x0000000000007941 */ /* 0x000fea0003800200 */
.L_x_129:
[----:B------:R-:W-:Y:S01]  /*9310*/  BAR.SYNC.DEFER_BLOCKING 0x1, 0x80 ;  /* 0x0042000000007b1d */ /* 0x000fe20000010000 */
[----:B------:R-:W-:Y:S01]  /*9320*/  UISETP.NE.AND UP0, UPT, UR52, -0x4, UPT ;  /* 0xfffffffc3400788c */ /* 0x000fe2000bf05270 */
[----:B------:R-:W-:Y:S08]  /*9330*/  IADD3 R0, PT, PT, R36, 0x1, RZ ;  /* 0x0000000124007810 */ /* 0x000ff00007ffe0ff */
[----:B------:R-:W-:Y:S05]  /*9340*/  BRA.U !UP0, `(.L_x_131) ;  /* 0x0000000108287547 */ /* 0x000fea000b800000 */
[----:B------:R-:W-:Y:S01]  /*9350*/  ISETP.NE.AND P0, PT, R98, RZ, PT ;  /* 0x000000ff6200720c */ /* 0x000fe20003f05270 */
[----:B------:R-:W-:Y:S01]  /*9360*/  IMAD.U32 R3, RZ, RZ, UR46 ;  /* 0x0000002eff037e24 */ /* 0x000fe2000f8e00ff */
[----:B------:R-:W-:Y:S01]  /*9370*/  UIADD3 UR4, UPT, UPT, UR46, 0x1, URZ ;  /* 0x000000012e047890 */ /* 0x000fe2000fffe0ff */
[----:B------:R-:W-:Y:S03]  /*9380*/  IMAD.U32 R2, RZ, RZ, UR47 ;  /* 0x0000002fff027e24 */ /* 0x000fe6000f8e00ff */
[----:B------:R-:W-:Y:S04]  /*9390*/  UISETP.NE.AND UP0, UPT, UR4, 0x4, UPT ;  /* 0x000000040400788c */ /* 0x000fe8000bf05270 */
[----:B------:R-:W-:Y:S03]  /*93a0*/  USEL UR46, UR4, URZ, UP0 ;  /* 0x000000ff042e7287 */ /* 0x000fe60008000000 */
[----:B------:R-:W-:Y:S05]  /*93b0*/  @P0 LEA R3, R3, UR44, 0x3 ;  /* 0x0000002c03030c11 */ /* 0x000fea000f8e18ff */
[----:B------:R-:W-:Y:S05]  /*93c0*/  @P0 VIADD R3, R3, 0x50 ;  /* 0x0000005003030836 */ /* 0x000fea0000000000 */
[----:B------:R-:W-:Y:S04]  /*93d0*/  @P0 PRMT R2, R2, 0x654, R3 ;  /* 0x0000065402020816 */ /* 0x000fe80000000003 */
[----:B------:R3:W-:Y:S03]  /*93e0*/  @P0 SYNCS.ARRIVE.TRANS64.RED.A1T0 RZ, [R2+URZ], RZ ;  /* 0x000000ff02ff09a7 */ /* 0x0007e600081004ff */
.L_x_131:
[----:B------:R-:W-:Y:S01]  /*93f0*/  R2UR UR4, R82 ;  /* 0x00000000520472ca */ /* 0x000fe200000e0000 */
[----:B------:R-:W-:Y:S01]  /*9400*/  UISETP.NE.AND UP0, UPT, UR62, URZ, UPT ;  /* 0x000000ff3e00728c */ /* 0x000fe2000bf05270 */
[----:B------:R-:W-:Y:S01]  /*9410*/  ISETP.NE.AND P0, PT, R86, 0x2, PT ;  /* 0x000000025600780c */ /* 0x000fe20003f05270 */
[----:B------:R-:W-:Y:S01]  /*9420*/  UIADD3 UR20, UPT, UPT, UR37, UR63, URZ ;  /* 0x0000003f25147290 */ /* 0x000fe2000fffe0ff */
[----:B------:R-:W-:Y:S01]  /*9430*/  ISETP.NE.AND P1, PT, R0, 0x4, PT ;  /* 0x000000040000780c */ /* 0x000fe20003f25270 */
[----:B------:R-:W-:Y:S01]  /*9440*/  UIADD3 UR52, UPT, UPT, UR52, 0x4, URZ ;  /* 0x0000000434347890 */ /* 0x000fe2000fffe0ff */
[----:B------:R-:W-:Y:S01]  /*9450*/  SEL R3, RZ, 0x1, P0 ;  /* 0x00000001ff037807 */ /* 0x000fe20000000000 */
[----:B------:R-:W-:Y:S01]  /*9460*/  UMOV UR36, UR61 ;  /* 0x0000003d00247c82 */ /* 0x000fe20008000000 */
[----:B---3--:R-:W-:Y:S02]  /*9470*/  SEL R2, RZ, 0x1, P1 ;  /* 0x00000001ff027807 */ /* 0x008fe40000800000 */
[----:B------:R-:W-:Y:S02]  /*9480*/  LOP3.LUT R88, R88, R3, RZ, 0x3c, !PT ;  /* 0x0000000358587212 */ /* 0x000fe400078e3cff */
[----:B------:R-:W-:Y:S01]  /*9490*/  LOP3.LUT R89, R89, R2, RZ, 0x3c, !PT ;  /* 0x0000000259597212 */ /* 0x000fe200078e3cff */
[----:B------:R-:W-:Y:S01]  /*94a0*/  UIADD3 UR16, UPT, UPT, UR38, UR4, URZ ;  /* 0x0000000426107290 */ /* 0x000fe2000fffe0ff */
[----:B------:R-:W-:Y:S02]  /*94b0*/  SEL R86, R86, RZ, P0 ;  /* 0x000000ff56567207 */ /* 0x000fe40000000000 */
[----:B------:R-:W-:Y:S01]  /*94c0*/  SEL R36, R0, RZ, P1 ;  /* 0x000000ff00247207 */ /* 0x000fe20000800000 */
[----:B------:R-:W-:Y:S08]  /*94d0*/  BRA.U UP0, `(.L_x_132) ;  /* 0xffffffbd00dc7547 */ /* 0x000ff0000b83ffff */
[----:B------:R-:W-:-:S13]  /*94e0*/  R2UR UR4, R83 ;  /* 0x00000000530472ca */ /* 0x000fda00000e0000 */
[----:B------:R-:W-:-:S09]  /*94f0*/  UISETP.NE.AND UP0, UPT, UR4, URZ, UPT ;  /* 0x000000ff0400728c */ /* 0x000fd2000bf05270 */
[----:B------:R-:W-:Y:S05]  /*9500*/  BRA.U !UP0, `(.L_x_133) ;  /* 0x0000000108487547 */ /* 0x000fea000b800000 */
[----:B------:R-:W3:Y:S02]  /*9510*/  LDCU.64 UR4, c[0x0][0x890] ;  /* 0x00011200ff0477ac */ /* 0x000ee40008000a00 */
[----:B---3--:R-:W-:-:S04]  /*9520*/  UISETP.NE.U32.AND UP0, UPT, UR4, URZ, UPT ;  /* 0x000000ff0400728c */ /* 0x008fc8000bf05070 */
[----:B------:R-:W-:-:S09]  /*9530*/  UISETP.NE.AND.EX UP0, UPT, UR5, URZ, UPT, UP0 ;  /* 0x000000ff0500728c */ /* 0x000fd2000bf05300 */
[----:B------:R-:W-:Y:S05]  /*9540*/  BRA.U UP0, `(.L_x_134) ;  /* 0x00000001000c7547 */ /* 0x000fea000b800000 */
[----:B------:R-:W-:-:S13]  /*9550*/  FSETP.NEU.AND P0, PT, R41, RZ, PT ;  /* 0x000000ff2900720b */ /* 0x000fda0003f0d000 */
[----:B------:R-:W-:Y:S05]  /*9560*/  @!P0 EXIT ;  /* 0x000000000000894d */ /* 0x000fea0003800000 */
[----:B------:R-:W-:Y:S05]  /*9570*/  BRA `(.L_x_133) ;  /* 0x00000000002c7947 */ /* 0x000fea0003800000 */
.L_x_134:
[----:B------:R-:W-:Y:S01]  /*9580*/  ISETP.NE.AND P0, PT, R85, RZ, PT ;  /* 0x000000ff5500720c */ /* 0x000fe20003f05270 */
[----:B------:R-:W-:-:S12]  /*9590*/  BSSY.RECONVERGENT B0, `(.L_x_133) ;  /* 0x0000009000007945 */ /* 0x000fd80003800200 */
[----:B------:R-:W-:Y:S05]  /*95a0*/  @P0 BRA `(.L_x_135) ;  /* 0x0000000000140947 */ /* 0x000fea0003800000 */
[----:B------:R-:W3:Y:S02]  /*95b0*/  LDCU.64 UR4, c[0x0][0x888] ;  /* 0x00011100ff0477ac */ /* 0x000ee40008000a00 */
[----:B---3--:R-:W-:-:S04]  /*95c0*/  ISETP.NE.U32.AND P0, PT, RZ, UR4, PT ;  /* 0x00000004ff007c0c */ /* 0x008fc8000bf05070 */
[----:B------:R-:W-:-:S13]  /*95d0*/  ISETP.NE.AND.EX P0, PT, RZ, UR5, PT, P0 ;  /* 0x00000005ff007c0c */ /* 0x000fda000bf05300 */
[----:B------:R-:W-:Y:S05]  /*95e0*/  @!P0 EXIT ;  /* 0x000000000000894d */ /* 0x000fea0003800000 */
[----:B------:R-:W-:Y:S05]  /*95f0*/  BRA `(.L_x_136) ;  /* 0x0000000000087947 */ /* 0x000fea0003800000 */
.L_x_135:
[----:B------:R-:W-:-:S13]  /*9600*/  FSETP.NEU.AND P0, PT, R41, RZ, PT ;  /* 0x000000ff2900720b */ /* 0x000fda0003f0d000 */
[----:B------:R-:W-:Y:S05]  /*9610*/  @!P0 EXIT ;  /* 0x000000000000894d */ /* 0x000fea0003800000 */
.L_x_136:
[----:B------:R-:W-:Y:S05]  /*9620*/  BSYNC.RECONVERGENT B0 ;  /* 0x0000000000007941 */ /* 0x000fea0003800200 */
.L_x_133:
[----:B------:R-:W-:Y:S01]  /*9630*/  ULEA UR4, UR46, UR44, 0x3 ;  /* 0x0000002c2e047291 */ /* 0x000fe2000f8e18ff */
[----:B------:R-:W-:-:S04]  /*9640*/  DEPBAR.LE SB0, 0x0 ;  /* 0x000080000000791a */ /* 0x000fc80000000000 */
[----:B------:R-:W-:-:S04]  /*9650*/  UIADD3 UR4, UPT, UPT, UR4, 0x50, URZ ;  /* 0x0000005004047890 */ /* 0x000fc8000fffe0ff */
[----:B------:R-:W-:-:S09]  /*9660*/  UPRMT UR4, UR47, 0x654, UR4 ;  /* 0x000006542f047896 */ /* 0x000fd20008000004 */
[----:B------:R-:W-:Y:S01]  /*9670*/  SYNCS.ARRIVE.TRANS64.RED.A1T0 RZ, [UR4], RZ ;  /* 0x000000ffffff79a7 */ /* 0x000fe20008100404 */
[----:B------:R-:W-:Y:S05]  /*9680*/  EXIT ;  /* 0x000000000000794d */ /* 0x000fea0003800000 */
.L_x_24:
[----:B--2---:R2:W3:Y:S02]  /*9690*/  SYNCS.PHASECHK.TRANS64.TRYWAIT P0, [R3+URZ+0xf0], R2 ;  /* 0x0000f002030075a7 */ /* 0x0044e400080011ff */
[----:B---3--:R-:W-:Y:S05]  /*96a0*/  @!P0 NANOSLEEP.SYNCS 0x989680 ;  /* 0x009896800000895d */ /* 0x008fea0003900000 */
[----:B------:R-:W3:Y:S02]  /*96b0*/  @!P0 SYNCS.PHASECHK.TRANS64 P0, [R3+URZ+0xf0], R2 ;  /* 0x0000f002030085a7 */ /* 0x000ee400080010ff */
[----:B---3--:R-:W-:Y:S05]  /*96c0*/  @!P0 BRA `(.L_x_24) ;  /* 0xfffffffc00f08947 */ /* 0x008fea000383ffff */
[----:B------:R-:W-:Y:S05]  /*96d0*/  BRA `(.L_x_137) ;  /* 0xffffff80006c7947 */ /* 0x000fea000383ffff */
.L_x_27:
[----:B-1----:R-:W-:-:S07]  /*96e0*/  MOV R0, UR33 ;  /* 0x0000002100007c02 */ /* 0x002fce0008000f00 */
.L_x_138:
[----:B-1----:R1:W2:Y:S02]  /*96f0*/  SYNCS.PHASECHK.TRANS64.TRYWAIT P0, [R0+URZ+0x18], R3 ;  /* 0x00001803000075a7 */ /* 0x0022a400080011ff */
[----:B--2---:R-:W-:Y:S05]  /*9700*/  @!P0 NANOSLEEP.SYNCS 0x989680 ;  /* 0x009896800000895d */ /* 0x004fea0003900000 */
[----:B------:R-:W2:Y:S02]  /*9710*/  @!P0 SYNCS.PHASECHK.TRANS64 P0, [R0+URZ+0x18], R3 ;  /* 0x00001803000085a7 */ /* 0x000ea400080010ff */
[----:B--2---:R-:W-:Y:S05]  /*9720*/  @!P0 BRA `(.L_x_138) ;  /* 0xfffffffc00f08947 */ /* 0x004fea000383ffff */
[----:B------:R-:W-:Y:S05]  /*9730*/  BRA `(.L_x_26) ;  /* 0xffffff8000b47947 */ /* 0x000fea000383ffff */
.L_x_34:
[----:B-1----:R-:W-:-:S07]  /*9740*/  MOV R0, UR33 ;  /* 0x0000002100007c02 */ /* 0x002fce0008000f00 */
.L_x_139:
[----:B-1----:R1:W2:Y:S02]  /*9750*/  SYNCS.PHASECHK.TRANS64.TRYWAIT P0, [R0+URZ+0x18], R3 ;  /* 0x00001803000075a7 */ /* 0x0022a400080011ff */
[----:B--2---:R-:W-:Y:S05]  /*9760*/  @!P0 NANOSLEEP.SYNCS 0x989680 ;  /* 0x009896800000895d */ /* 0x004fea0003900000 */
[----:B------:R-:W2:Y:S02]  /*9770*/  @!P0 SYNCS.PHASECHK.TRANS64 P0, [R0+URZ+0x18], R3 ;  /* 0x00001803000085a7 */ /* 0x000ea400080010ff */
[----:B--2---:R-:W-:Y:S05]  /*9780*/  @!P0 BRA `(.L_x_139) ;  /* 0xfffffffc00f08947 */ /* 0x004fea000383ffff */
[----:B------:R-:W-:Y:S05]  /*9790*/  BRA `(.L_x_33) ;  /* 0xffffff8400a87947 */ /* 0x000fea000383ffff */
.L_x_39:
[----:B-1----:R1:W2:Y:S02]  /*97a0*/  SYNCS.PHASECHK.TRANS64.TRYWAIT P0, [R3+URZ+0x80], R0 ;  /* 0x00008000030075a7 */ /* 0x0022a400080011ff */
[----:B--2---:R-:W-:Y:S05]  /*97b0*/  @!P0 NANOSLEEP.SYNCS 0x989680 ;  /* 0x009896800000895d */ /* 0x004fea0003900000 */
[----:B------:R-:W2:Y:S02]  /*97c0*/  @!P0 SYNCS.PHASECHK.TRANS64 P0, [R3+URZ+0x80], R0 ;  /* 0x00008000030085a7 */ /* 0x000ea400080010ff */
[----:B--2---:R-:W-:Y:S05]  /*97d0*/  @!P0 BRA `(.L_x_39) ;  /* 0xfffffffc00f08947 */ /* 0x004fea000383ffff */
[----:B------:R-:W-:Y:S05]  /*97e0*/  BRA `(.L_x_140) ;  /* 0xffffff88007c7947 */ /* 0x000fea000383ffff */
.L_x_43:
[----:B-1----:R-:W-:-:S07]  /*97f0*/  MOV R0, UR4 ;  /* 0x0000000400007c02 */ /* 0x002fce0008000f00 */
.L_x_141:
[----:B-1----:R1:W2:Y:S02]  /*9800*/  SYNCS.PHASECHK.TRANS64.TRYWAIT P0, [R0+URZ], R3 ;  /* 0x00000003000075a7 */ /* 0x0022a400080011ff */
[----:B--2---:R-:W-:Y:S05]  /*9810*/  @!P0 NANOSLEEP.SYNCS 0x989680 ;  /* 0x009896800000895d */ /* 0x004fea0003900000 */
[----:B------:R-:W2:Y:S02]  /*9820*/  @!P0 SYNCS.PHASECHK.TRANS64 P0, [R0+URZ], R3 ;  /* 0x00000003000085a7 */ /* 0x000ea400080010ff */
[----:B--2---:R-:W-:Y:S05]  /*9830*/  @!P0 BRA `(.L_x_141) ;  /* 0xfffffffc00f08947 */ /* 0x004fea000383ffff */
[----:B------:R-:W-:Y:S05]  /*9840*/  BRA `(.L_x_142) ;  /* 0xffffff9000247947 */ /* 0x000fea000383ffff */
.L_x_44:
[----:B------:R-:W-:-:S07]  /*9850*/  MOV R0, UR5 ;  /* 0x0000000500007c02 */ /* 0x000fce0008000f00 */
.L_x_143:
[----:B-1----:R1:W2:Y:S02]  /*9860*/  SYNCS.PHASECHK.TRANS64.TRYWAIT P0, [R0+URZ], R3 ;  /* 0x00000003000075a7 */ /* 0x0022a400080011ff */
[----:B--2---:R-:W-:Y:S05]  /*9870*/  @!P0 NANOSLEEP.SYNCS 0x989680 ;  /* 0x009896800000895d */ /* 0x004fea0003900000 */
[----:B------:R-:W2:Y:S02]  /*9880*/  @!P0 SYNCS.PHASECHK.TRANS64 P0, [R0+URZ], R3 ;  /* 0x00000003000085a7 */ /* 0x000ea400080010ff */
[----:B--2---:R-:W-:Y:S05]  /*9890*/  @!P0 BRA `(.L_x_143) ;  /* 0xfffffffc00f08947 */ /* 0x004fea000383ffff */
[----:B------:R-:W-:Y:S05]  /*98a0*/  BRA `(.L_x_144) ;  /* 0xffffff9000307947 */ /* 0x000fea000383ffff */
.L_x_47:
[----:B-1----:R1:W2:Y:S02]  /*98b0*/  SYNCS.PHASECHK.TRANS64.TRYWAIT P0, [R2+URZ+0xe0], R5 ;  /* 0x0000e005020075a7 */ /* 0x0022a400080011ff */
[----:B--2---:R-:W-:Y:S05]  /*98c0*/  @!P0 NANOSLEEP.SYNCS 0x989680 ;  /* 0x009896800000895d */ /* 0x004fea0003900000 */
[----:B------:R-:W2:Y:S02]  /*98d0*/  @!P0 SYNCS.PHASECHK.TRANS64 P0, [R2+URZ+0xe0], R5 ;  /* 0x0000e005020085a7 */ /* 0x000ea400080010ff */
[----:B--2---:R-:W-:Y:S05]  /*98e0*/  @!P0 BRA `(.L_x_47) ;  /* 0xfffffffc00f08947 */ /* 0x004fea000383ffff */
[----:B------:R-:W-:Y:S05]  /*98f0*/  BRA `(.L_x_145) ;  /* 0xffffff90008c7947 */ /* 0x000fea000383ffff */
.L_x_48:
[----:B------:R-:W-:-:S07]  /*9900*/  MOV R2, UR4 ;  /* 0x0000000400027c02 */ /* 0x000fce0008000f00 */
.L_x_146:
[----:B-1----:R1:W2:Y:S02]  /*9910*/  SYNCS.PHASECHK.TRANS64.TRYWAIT P0, [R2+URZ+0x90], R5 ;  /* 0x00009005020075a7 */ /* 0x0022a400080011ff */
[----:B--2---:R-:W-:Y:S05]  /*9920*/  @!P0 NANOSLEEP.SYNCS 0x989680 ;  /* 0x009896800000895d */ /* 0x004fea0003900000 */
[----:B------:R-:W2:Y:S02]  /*9930*/  @!P0 SYNCS.PHASECHK.TRANS64 P0, [R2+URZ+0x90], R5 ;  /* 0x00009005020085a7 */ /* 0x000ea400080010ff */
[----:B--2---:R-:W-:Y:S05]  /*9940*/  @!P0 BRA `(.L_x_146) ;  /* 0xfffffffc00f08947 */ /* 0x004fea000383ffff */
[----:B------:R-:W-:Y:S05]  /*9950*/  BRA `(.L_x_147) ;  /* 0xffffff90009c7947 */ /* 0x000fea000383ffff */
.L_x_49:
[----:B-1----:R1:W2:Y:S02]  /*9960*/  SYNCS.PHASECHK.TRANS64.TRYWAIT P1, [R2+URZ+0x80], R5 ;  /* 0x00008005020075a7 */ /* 0x0022a400080211ff */
[----:B--2---:R-:W-:Y:S05]  /*9970*/  @!P1 NANOSLEEP.SYNCS 0x989680 ;  /* 0x009896800000995d */ /* 0x004fea0003900000 */
[----:B------:R-:W2:Y:S02]  /*9980*/  @!P1 SYNCS.PHASECHK.TRANS64 P1, [R2+URZ+0x80], R5 ;  /* 0x00008005020095a7 */ /* 0x000ea400080210ff */
[----:B--2---:R-:W-:Y:S05]  /*9990*/  @!P1 BRA `(.L_x_49) ;  /* 0xfffffffc00f09947 */ /* 0x004fea000383ffff */
[----:B------:R-:W-:Y:S05]  /*99a0*/  BRA `(.L_x_148) ;  /* 0xffffff9000cc7947 */ /* 0x000fea000383ffff */
.L_x_52:
[----:B------:R-:W-:-:S07]  /*99b0*/  MOV R0, UR4 ;  /* 0x0000000400007c02 */ /* 0x000fce0008000f00 */
.L_x_149:
[----:B-1----:R1:W2:Y:S02]  /*99c0*/  SYNCS.PHASECHK.TRANS64.TRYWAIT P0, [R0+URZ+0x90], R3 ;  /* 0x00009003000075a7 */ /* 0x0022a400080011ff */
[----:B--2---:R-:W-:Y:S05]  /*99d0*/  @!P0 NANOSLEEP.SYNCS 0x989680 ;  /* 0x009896800000895d */ /* 0x004fea0003900000 */
[----:B------:R-:W2:Y:S02]  /*99e0*/  @!P0 SYNCS.PHASECHK.TRANS64 P0, [R0+URZ+0x90], R3 ;  /* 0x00009003000085a7 */ /* 0x000ea400080010ff */
[----:B--2---:R-:W-:Y:S05]  /*99f0*/  @!P0 BRA `(.L_x_149) ;  /* 0xfffffffc00f08947 */ /* 0x004fea000383ffff */
[----:B------:R-:W-:Y:S05]  /*9a00*/  BRA `(.L_x_51) ;  /* 0xffffff9400207947 */ /* 0x000fea000383ffff */
.L_x_59:
[----:B-1----:R1:W2:Y:S02]  /*9a10*/  SYNCS.PHASECHK.TRANS64.TRYWAIT P1, [R0+URZ+0x80], R5 ;  /* 0x00008005000075a7 */ /* 0x0022a400080211ff */
[----:B--2---:R-:W-:Y:S05]  /*9a20*/  @!P1 NANOSLEEP.SYNCS 0x989680 ;  /* 0x009896800000995d */ /* 0x004fea0003900000 */
[----:B------:R-:W2:Y:S02]  /*9a30*/  @!P1 SYNCS.PHASECHK.TRANS64 P1, [R0+URZ+0x80], R5 ;  /* 0x00008005000095a7 */ /* 0x000ea400080210ff */
[----:B--2---:R-:W-:Y:S05]  /*9a40*/  @!P1 BRA `(.L_x_59) ;  /* 0xfffffffc00f09947 */ /* 0x004fea000383ffff */
[----:B------:R-:W-:Y:S05]  /*9a50*/  BRA `(.L_x_150) ;  /* 0xffffff9800b47947 */ /* 0x000fea000383ffff */
.L_x_60:
[----:B------:R-:W-:-:S07]  /*9a60*/  MOV R3, UR45 ;  /* 0x0000002d00037c02 */ /* 0x000fce0008000f00 */
.L_x_151:
[----:B-1----:R1:W2:Y:S02]  /*9a70*/  SYNCS.PHASECHK.TRANS64.TRYWAIT P0, [R3+URZ+0xc0], R0 ;  /* 0x0000c000030075a7 */ /* 0x0022a400080011ff */
[----:B--2---:R-:W-:Y:S05]  /*9a80*/  @!P0 NANOSLEEP.SYNCS 0x989680 ;  /* 0x009896800000895d */ /* 0x004fea0003900000 */
[----:B------:R-:W2:Y:S02]  /*9a90*/  @!P0 SYNCS.PHASECHK.TRANS64 P0, [R3+URZ+0xc0], R0 ;  /* 0x0000c000030085a7 */ /* 0x000ea400080010ff */
[----:B--2---:R-:W-:Y:S05]  /*9aa0*/  @!P0 BRA `(.L_x_151) ;  /* 0xfffffffc00f08947 */ /* 0x004fea000383ffff */
[----:B------:R-:W-:Y:S05]  /*9ab0*/  BRA `(.L_x_152) ;  /* 0xffffff9800ec7947 */ /* 0x000fea000383ffff */
.L_x_63:
[----:B------:R-:W-:Y:S07]  /*9ac0*/  MOV R0, UR7 ;  /* 0x0000000700007c02 */ /* 0x000fee0008000f00 */
.L_x_153:
[----:B-1----:R1:W2:Y:S02]  /*9ad0*/  SYNCS.PHASECHK.TRANS64.TRYWAIT P0, [R0+URZ], R3 ;  /* 0x00000003000075a7 */ /* 0x0022a400080011ff */
[----:B--2---:R-:W-:Y:S05]  /*9ae0*/  @!P0 NANOSLEEP.SYNCS 0x989680 ;  /* 0x009896800000895d */ /* 0x004fea0003900000 */
[----:B------:R-:W2:Y:S02]  /*9af0*/  @!P0 SYNCS.PHASECHK.TRANS64 P0, [R0+URZ], R3 ;  /* 0x00000003000085a7 */ /* 0x000ea400080010ff */
[----:B--2---:R-:W-:Y:S05]  /*9b00*/  @!P0 BRA `(.L_x_153) ;  /* 0xfffffffc00f08947 */ /* 0x004fea000383ffff */
[----:B------:R-:W-:Y:S05]  /*9b10*/  BRA `(.L_x_62) ;  /* 0xffffff9c00087947 */ /* 0x000fea000383ffff */
.L_x_66:
[----:B------:R-:W-:-:S07]  /*9b20*/  MOV R0, UR4 ;  /* 0x0000000400007c02 */ /* 0x000fce0008000f00 */
.L_x_154:
[----:B--2---:R2:W4:Y:S02]  /*9b30*/  SYNCS.PHASECHK.TRANS64.TRYWAIT P0, [R0+URZ], R3 ;  /* 0x00000003000075a7 */ /* 0x00452400080011ff */
[----:B----4-:R-:W-:Y:S05]  /*9b40*/  @!P0 NANOSLEEP.SYNCS 0x989680 ;  /* 0x009896800000895d */ /* 0x010fea0003900000 */
[----:B------:R-:W4:Y:S02]  /*9b50*/  @!P0 SYNCS.PHASECHK.TRANS64 P0, [R0+URZ], R3 ;  /* 0x00000003000085a7 */ /* 0x000f2400080010ff */
[----:B----4-:R-:W-:Y:S05]  /*9b60*/  @!P0 BRA `(.L_x_154) ;  /* 0xfffffffc00f08947 */ /* 0x010fea000383ffff */
[----:B------:R-:W-:Y:S05]  /*9b70*/  BRA `(.L_x_155) ;  /* 0xffffffa000347947 */ /* 0x000fea000383ffff */
.L_x_67:
[----:B------:R-:W-:-:S07]  /*9b80*/  MOV R0, UR5 ;  /* 0x0000000500007c02 */ /* 0x000fce0008000f00 */
.L_x_156:
[----:B-1----:R1:W2:Y:S02]  /*9b90*/  SYNCS.PHASECHK.TRANS64.TRYWAIT P0, [R0+URZ], R3 ;  /* 0x00000003000075a7 */ /* 0x0022a400080011ff */
[----:B--2---:R-:W-:Y:S05]  /*9ba0*/  @!P0 NANOSLEEP.SYNCS 0x989680 ;  /* 0x009896800000895d */ /* 0x004fea0003900000 */
[----:B------:R-:W2:Y:S02]  /*9bb0*/  @!P0 SYNCS.PHASECHK.TRANS64 P0, [R0+URZ], R3 ;  /* 0x00000003000085a7 */ /* 0x000ea400080010ff */
[----:B--2---:R-:W-:Y:S05]  /*9bc0*/  @!P0 BRA `(.L_x_156) ;  /* 0xfffffffc00f08947 */ /* 0x004fea000383ffff */
[----:B------:R-:W-:Y:S05]  /*9bd0*/  BRA `(.L_x_157) ;  /* 0xffffffa000407947 */ /* 0x000fea000383ffff */
.L_x_68:
[----:B------:R-:W-:-:S07]  /*9be0*/  MOV R0, UR5 ;  /* 0x0000000500007c02 */ /* 0x000fce0008000f00 */
.L_x_158:
[----:B-1----:R1:W2:Y:S02]  /*9bf0*/  SYNCS.PHASECHK.TRANS64.TRYWAIT P0, [R0+URZ], R3 ;  /* 0x00000003000075a7 */ /* 0x0022a400080011ff */
[----:B--2---:R-:W-:Y:S05]  /*9c00*/  @!P0 NANOSLEEP.SYNCS 0x989680 ;  /* 0x009896800000895d */ /* 0x004fea0003900000 */
[----:B------:R-:W2:Y:S02]  /*9c10*/  @!P0 SYNCS.PHASECHK.TRANS64 P0, [R0+URZ], R3 ;  /* 0x00000003000085a7 */ /* 0x000ea400080010ff */
[----:B--2---:R-:W-:Y:S05]  /*9c20*/  @!P0 BRA `(.L_x_158) ;  /* 0xfffffffc00f08947 */ /* 0x004fea000383ffff */
[----:B------:R-:W-:Y:S05]  /*9c30*/  BRA `(.L_x_159) ;  /* 0xffffffa0004c7947 */ /* 0x000fea000383ffff */
.L_x_69:
[----:B------:R-:W-:-:S07]  /*9c40*/  MOV R0, UR4 ;  /* 0x0000000400007c02 */ /* 0x000fce0008000f00 */
.L_x_160:
[----:B-1----:R1:W2:Y:S02]  /*9c50*/  SYNCS.PHASECHK.TRANS64.TRYWAIT P0, [R0+URZ], R3 ;  /* 0x00000003000075a7 */ /* 0x0022a400080011ff */
[----:B--2---:R-:W-:Y:S05]  /*9c60*/  @!P0 NANOSLEEP.SYNCS 0x989680 ;  /* 0x009896800000895d */ /* 0x004fea0003900000 */
[----:B------:R-:W2:Y:S02]  /*9c70*/  @!P0 SYNCS.PHASECHK.TRANS64 P0, [R0+URZ], R3 ;  /* 0x00000003000085a7 */ /* 0x000ea400080010ff */
[----:B--2---:R-:W-:Y:S05]  /*9c80*/  @!P0 BRA `(.L_x_160) ;  /* 0xfffffffc00f08947 */ /* 0x004fea000383ffff */
[----:B------:R-:W-:Y:S05]  /*9c90*/  BRA `(.L_x_161) ;  /* 0xffffffa000587947 */ /* 0x000fea000383ffff */
.L_x_74:
[----:B--2---:R2:W3:Y:S02]  /*9ca0*/  SYNCS.PHASECHK.TRANS64.TRYWAIT P0, [R12+URZ+0x80], R9 ;  /* 0x000080090c0075a7 */ /* 0x0044e400080011ff */
[----:B---3--:R-:W-:Y:S05]  /*9cb0*/  @!P0 NANOSLEEP.SYNCS 0x989680 ;  /* 0x009896800000895d */ /* 0x008fea0003900000 */
[----:B------:R-:W3:Y:S02]  /*9cc0*/  @!P0 SYNCS.PHASECHK.TRANS64 P0, [R12+URZ+0x80], R9 ;  /* 0x000080090c0085a7 */ /* 0x000ee400080010ff */
[----:B---3--:R-:W-:Y:S05]  /*9cd0*/  @!P0 BRA `(.L_x_74) ;  /* 0xfffffffc00f08947 */ /* 0x008fea000383ffff */
[----:B------:R-:W-:Y:S05]  /*9ce0*/  BRA `(.L_x_162) ;  /* 0xffffffa400787947 */ /* 0x000fea000383ffff */
.L_x_77:
[----:B------:R-:W-:Y:S07]  /*9cf0*/  MOV R0, UR21 ;  /* 0x0000001500007c02 */ /* 0x000fee0008000f00 */
.L_x_163:
[----:B--2---:R2:W3:Y:S02]  /*9d00*/  SYNCS.PHASECHK.TRANS64.TRYWAIT P2, [R0+URZ+0x78], R11 ;  /* 0x0000780b000075a7 */ /* 0x0044e400080411ff */
[----:B---3--:R-:W-:Y:S05]  /*9d10*/  @!P2 NANOSLEEP.SYNCS 0x989680 ;  /* 0x009896800000a95d */ /* 0x008fea0003900000 */
[----:B------:R-:W3:Y:S02]  /*9d20*/  @!P2 SYNCS.PHASECHK.TRANS64 P2, [R0+URZ+0x78], R11 ;  /* 0x0000780b0000a5a7 */ /* 0x000ee400080410ff */
[----:B---3--:R-:W-:Y:S05]  /*9d30*/  @!P2 BRA `(.L_x_163) ;  /* 0xfffffffc00f0a947 */ /* 0x008fea000383ffff */
[----:B------:R-:W-:Y:S05]  /*9d40*/  BRA `(.L_x_76) ;  /* 0xffffffa800e07947 */ /* 0x000fea000383ffff */
.L_x_80:
[----:B--2---:R-:W-:Y:S07]  /*9d50*/  MOV R0, UR21 ;  /* 0x0000001500007c02 */ /* 0x004fee0008000f00 */
.L_x_164:
[----:B--2---:R2:W3:Y:S02]  /*9d60*/  SYNCS.PHASECHK.TRANS64.TRYWAIT P0, [R0+URZ+0x50], R9 ;  /* 0x00005009000075a7 */ /* 0x0044e400080011ff */
[----:B---3--:R-:W-:Y:S05]  /*9d70*/  @!P0 NANOSLEEP.SYNCS 0x989680 ;  /* 0x009896800000895d */ /* 0x008fea0003900000 */
[----:B------:R-:W3:Y:S02]  /*9d80*/  @!P0 SYNCS.PHASECHK.TRANS64 P0, [R0+URZ+0x50], R9 ;  /* 0x00005009000085a7 */ /* 0x000ee400080010ff */
[----:B---3--:R-:W-:Y:S05]  /*9d90*/  @!P0 BRA `(.L_x_164) ;  /* 0xfffffffc00f08947 */ /* 0x008fea000383ffff */
[----:B------:R-:W-:Y:S05]  /*9da0*/  BRA `(.L_x_165) ;  /* 0xffffffac003c7947 */ /* 0x000fea000383ffff */
.L_x_81:
[----:B------:R-:W-:Y:S07]  /*9db0*/  MOV R0, UR21 ;  /* 0x0000001500007c02 */ /* 0x000fee0008000f00 */
.L_x_166:
[----:B--2---:R2:W3:Y:S02]  /*9dc0*/  SYNCS.PHASECHK.TRANS64.TRYWAIT P0, [R0+URZ+0x58], R9 ;  /* 0x00005809000075a7 */ /* 0x0044e400080011ff */
[----:B---3--:R-:W-:Y:S05]  /*9dd0*/  @!P0 NANOSLEEP.SYNCS 0x989680 ;  /* 0x009896800000895d */ /* 0x008fea0003900000 */
[----:B------:R-:W3:Y:S02]  /*9de0*/  @!P0 SYNCS.PHASECHK.TRANS64 P0, [R0+URZ+0x58], R9 ;  /* 0x00005809000085a7 */ /* 0x000ee400080010ff */
[----:B---3--:R-:W-:Y:S05]  /*9df0*/  @!P0 BRA `(.L_x_166) ;  /* 0xfffffffc00f08947 */ /* 0x008fea000383ffff */
[----:B------:R-:W-:Y:S05]  /*9e00*/  BRA `(.L_x_167) ;  /* 0xffffffac00787947 */ /* 0x000fea000383ffff */
.L_x_82:
[----:B------:R-:W-:Y:S07]  /*9e10*/  MOV R0, UR21 ;  /* 0x0000001500007c02 */ /* 0x000fee0008000f00 */
.L_x_168:
[----:B--2---:R2:W3:Y:S02]  /*9e20*/  SYNCS.PHASECHK.TRANS64.TRYWAIT P0, [R0+URZ+0x60], R9 ;  /* 0x00006009000075a7 */ /* 0x0044e400080011ff */
[----:B---3--:R-:W-:Y:S05]  /*9e30*/  @!P0 NANOSLEEP.SYNCS 0x989680 ;  /* 0x009896800000895d */ /* 0x008fea0003900000 */
[----:B------:R-:W3:Y:S02]  /*9e40*/  @!P0 SYNCS.PHASECHK.TRANS64 P0, [R0+URZ+0x60], R9 ;  /* 0x00006009000085a7 */ /* 0x000ee400080010ff */
[----:B---3--:R-:W-:Y:S05]  /*9e50*/  @!P0 BRA `(.L_x_168) ;  /* 0xfffffffc00f08947 */ /* 0x008fea000383ffff */
[----:B------:R-:W-:Y:S05]  /*9e60*/  BRA `(.L_x_169) ;  /* 0xffffffac00c07947 */ /* 0x000fea000383ffff */
.L_x_83:
[----:B------:R-:W-:Y:S07]  /*9e70*/  MOV R0, UR21 ;  /* 0x0000001500007c02 */ /* 0x000fee0008000f00 */
.L_x_170:
[----:B--2---:R2:W3:Y:S02]  /*9e80*/  SYNCS.PHASECHK.TRANS64.TRYWAIT P0, [R0+URZ+0x68], R9 ;  /* 0x00006809000075a7 */ /* 0x0044e400080011ff */
[----:B---3--:R-:W-:Y:S05]  /*9e90*/  @!P0 NANOSLEEP.SYNCS 0x989680 ;  /* 0x009896800000895d */ /* 0x008fea0003900000 */
[----:B------:R-:W3:Y:S02]  /*9ea0*/  @!P0 SYNCS.PHASECHK.TRANS64 P0, [R0+URZ+0x68], R9 ;  /* 0x00006809000085a7 */ /* 0x000ee400080010ff */
[----:B---3--:R-:W-:Y:S05]  /*9eb0*/  @!P0 BRA `(.L_x_170) ;  /* 0xfffffffc00f08947 */ /* 0x008fea000383ffff */
[----:B------:R-:W-:Y:S05]  /*9ec0*/  BRA `(.L_x_171) ;  /* 0xffffffb000047947 */ /* 0x000fea000383ffff */
.L_x_85:
[----:B------:R-:W-:-:S07]  /*9ed0*/  MOV R0, UR21 ;  /* 0x0000001500007c02 */ /* 0x000fce0008000f00 */
.L_x_172:
[----:B---3--:R3:W4:Y:S02]  /*9ee0*/  SYNCS.PHASECHK.TRANS64.TRYWAIT P0, [R0+URZ+0x50], R3 ;  /* 0x00005003000075a7 */ /* 0x00872400080011ff */
[----:B----4-:R-:W-:Y:S05]  /*9ef0*/  @!P0 NANOSLEEP.SYNCS 0x989680 ;  /* 0x009896800000895d */ /* 0x010fea0003900000 */
[----:B------:R-:W4:Y:S02]  /*9f00*/  @!P0 SYNCS.PHASECHK.TRANS64 P0, [R0+URZ+0x50], R3 ;  /* 0x00005003000085a7 */ /* 0x000f2400080010ff */
[----:B----4-:R-:W-:Y:S05]  /*9f10*/  @!P0 BRA `(.L_x_172) ;  /* 0xfffffffc00f08947 */ /* 0x010fea000383ffff */
[----:B------:R-:W-:Y:S05]  /*9f20*/  BRA `(.L_x_173) ;  /* 0xffffffb000787947 */ /* 0x000fea000383ffff */
.L_x_86:
[----:B---3--:R-:W-:-:S07]  /*9f30*/  MOV R0, UR21 ;  /* 0x0000001500007c02 */ /* 0x008fce0008000f00 */
.L_x_174:
[----:B---3--:R3:W4:Y:S02]  /*9f40*/  SYNCS.PHASECHK.TRANS64.TRYWAIT P0, [R0+URZ+0x58], R3 ;  /* 0x00005803000075a7 */ /* 0x00872400080011ff */
[----:B----4-:R-:W-:Y:S05]  /*9f50*/  @!P0 NANOSLEEP.SYNCS 0x989680 ;  /* 0x009896800000895d */ /* 0x010fea0003900000 */
[----:B------:R-:W4:Y:S02]  /*9f60*/  @!P0 SYNCS.PHASECHK.TRANS64 P0, [R0+URZ+0x58], R3 ;  /* 0x00005803000085a7 */ /* 0x000f2400080010ff */
[----:B----4-:R-:W-:Y:S05]  /*9f70*/  @!P0 BRA `(.L_x_174) ;  /* 0xfffffffc00f08947 */ /* 0x010fea000383ffff */
[----:B------:R-:W-:Y:S05]  /*9f80*/  BRA `(.L_x_175) ;  /* 0xffffffb000687947 */ /* 0x000fea000383ffff */
.L_x_87:
[----:B---3--:R-:W-:-:S07]  /*9f90*/  MOV R0, UR21 ;  /* 0x0000001500007c02 */ /* 0x008fce0008000f00 */
.L_x_176:
[----:B---3--:R3:W4:Y:S02]  /*9fa0*/  SYNCS.PHASECHK.TRANS64.TRYWAIT P0, [R0+URZ+0x60], R3 ;  /* 0x00006003000075a7 */ /* 0x00872400080011ff */
[----:B----4-:R-:W-:Y:S05]  /*9fb0*/  @!P0 NANOSLEEP.SYNCS 0x989680 ;  /* 0x009896800000895d */ /* 0x010fea0003900000 */
[----:B------:R-:W4:Y:S02]  /*9fc0*/  @!P0 SYNCS.PHASECHK.TRANS64 P0, [R0+URZ+0x60], R3 ;  /* 0x00006003000085a7 */ /* 0x000f2400080010ff */
[----:B----4-:R-:W-:Y:S05]  /*9fd0*/  @!P0 BRA `(.L_x_176) ;  /* 0xfffffffc00f08947 */ /* 0x010fea000383ffff */
[----:B------:R-:W-:Y:S05]  /*9fe0*/  BRA `(.L_x_177) ;  /* 0xffffffb000587947 */ /* 0x000fea000383ffff */
.L_x_89:
[----:B-1----:R1:W2:Y:S02]  /*9ff0*/  SYNCS.PHASECHK.TRANS64.TRYWAIT P0, [R3+URZ+0x80], R0 ;  /* 0x00008000030075a7 */ /* 0x0022a400080011ff */
[----:B--2---:R-:W-:Y:S05]  /*a000*/  @!P0 NANOSLEEP.SYNCS 0x989680 ;  /* 0x009896800000895d */ /* 0x004fea0003900000 */
[----:B------:R-:W2:Y:S02]  /*a010*/  @!P0 SYNCS.PHASECHK.TRANS64 P0, [R3+URZ+0x80], R0 ;  /* 0x00008000030085a7 */ /* 0x000ea400080010ff */
[----:B--2---:R-:W-:Y:S05]  /*a020*/  @!P0 BRA `(.L_x_89) ;  /* 0xfffffffc00f08947 */ /* 0x004fea000383ffff */
[----:B------:R-:W-:Y:S05]  /*a030*/  BRA `(.L_x_178) ;  /* 0xffffffb400187947 */ /* 0x000fea000383ffff */
.L_x_100:
[----:B-1----:R-:W-:Y:S04]  /*a040*/  MOV R2, UR44 ;  /* 0x0000002c00027c02 */ /* 0x002fe80008000f00 */
[----:B------:R1:W2:Y:S03]  /*a050*/  SYNCS.PHASECHK.TRANS64.TRYWAIT P1, [R2+URZ+0x30], R3 ;  /* 0x00003003020075a7 */ /* 0x0002a600080211ff */
[----:B--2---:R-:W-:Y:S05]  /*a060*/  @!P1 NANOSLEEP.SYNCS 0x989680 ;  /* 0x009896800000995d */ /* 0x004fea0003900000 */
[----:B------:R-:W2:Y:S02]  /*a070*/  @!P1 SYNCS.PHASECHK.TRANS64 P1, [R2+URZ+0x30], R3 ;  /* 0x00003003020095a7 */ /* 0x000ea400080210ff */
[----:B--2---:R-:W-:Y:S05]  /*a080*/  @!P1 BRA `(.L_x_100) ;  /* 0xfffffffc00ec9947 */ /* 0x004fea000383ffff */
[----:B------:R-:W-:Y:S05]  /*a090*/  BRA `(.L_x_99) ;  /* 0xffffffc000887947 */ /* 0x000fea000383ffff */
.L_x_102:
[----:B-1----:R1:W4:Y:S02]  /*a0a0*/  SYNCS.PHASECHK.TRANS64.TRYWAIT P0, [R99+URZ+0xa0], R0 ;  /* 0x0000a000630075a7 */ /* 0x00232400080011ff */
[----:B----4-:R-:W-:Y:S05]  /*a0b0*/  @!P0 NANOSLEEP.SYNCS 0x989680 ;  /* 0x009896800000895d */ /* 0x010fea0003900000 */
[----:B------:R-:W4:Y:S02]  /*a0c0*/  @!P0 SYNCS.PHASECHK.TRANS64 P0, [R99+URZ+0xa0], R0 ;  /* 0x0000a000630085a7 */ /* 0x000f2400080010ff */
[----:B----4-:R-:W-:Y:S05]  /*a0d0*/  @!P0 BRA `(.L_x_102) ;  /* 0xfffffffc00f08947 */ /* 0x010fea000383ffff */
[----:B------:R-:W-:Y:S05]  /*a0e0*/  BRA `(.L_x_101) ;  /* 0xffffffc000b07947 */ /* 0x000fea000383ffff */
.L_x_111:
[----:B---3--:R3:W4:Y:S02]  /*a0f0*/  SYNCS.PHASECHK.TRANS64.TRYWAIT P0, [R3+URZ+0x30], R0 ;  /* 0x00003000030075a7 */ /* 0x00872400080011ff */
[----:B----4-:R-:W-:Y:S05]  /*a100*/  @!P0 NANOSLEEP.SYNCS 0x989680 ;  /* 0x009896800000895d */ /* 0x010fea0003900000 */
[----:B------:R-:W4:Y:S02]  /*a110*/  @!P0 SYNCS.PHASECHK.TRANS64 P0, [R3+URZ+0x30], R0 ;  /* 0x00003000030085a7 */ /* 0x000f2400080010ff */
[----:B----4-:R-:W-:Y:S05]  /*a120*/  @!P0 BRA `(.L_x_111) ;  /* 0xfffffffc00f08947 */ /* 0x010fea000383ffff */
[----:B------:R-:W-:Y:S05]  /*a130*/  BRA `(.L_x_110) ;  /* 0xffffffcc008c7947 */ /* 0x000fea000383ffff */
.L_x_119:
[----:B---3--:R3:W4:Y:S02]  /*a140*/  SYNCS.PHASECHK.TRANS64.TRYWAIT P0, [R62+URZ+0x30], R5 ;  /* 0x000030053e0075a7 */ /* 0x00872400080011ff */
[----:B----4-:R-:W-:Y:S05]  /*a150*/  @!P0 NANOSLEEP.SYNCS 0x989680 ;  /* 0x009896800000895d */ /* 0x010fea0003900000 */
[----:B------:R-:W4:Y:S02]  /*a160*/  @!P0 SYNCS.PHASECHK.TRANS64 P0, [R62+URZ+0x30], R5 ;  /* 0x000030053e0085a7 */ /* 0x000f2400080010ff */
[----:B----4-:R-:W-:Y:S05]  /*a170*/  @!P0 BRA `(.L_x_119) ;  /* 0xfffffffc00f08947 */ /* 0x010fea000383ffff */
[----:B------:R-:W-:Y:S05]  /*a180*/  BRA `(.L_x_118) ;  /* 0xffffffd800907947 */ /* 0x000fea000383ffff */
.L_x_127:
[----:B---3--:R3:W4:Y:S02]  /*a190*/  SYNCS.PHASECHK.TRANS64.TRYWAIT P0, [R62+URZ+0x30], R5 ;  /* 0x000030053e0075a7 */ /* 0x00872400080011ff */
[----:B----4-:R-:W-:Y:S05]  /*a1a0*/  @!P0 NANOSLEEP.SYNCS 0x989680 ;  /* 0x009896800000895d */ /* 0x010fea0003900000 */
[----:B------:R-:W4:Y:S02]  /*a1b0*/  @!P0 SYNCS.PHASECHK.TRANS64 P0, [R62+URZ+0x30], R5 ;  /* 0x000030053e0085a7 */ /* 0x000f2400080010ff */
[----:B----4-:R-:W-:Y:S05]  /*a1c0*/  @!P0 BRA `(.L_x_127) ;  /* 0xfffffffc00f08947 */ /* 0x010fea000383ffff */
[----:B------:R-:W-:Y:S05]  /*a1d0*/  BRA `(.L_x_126) ;  /* 0xffffffe400947947 */ /* 0x000fea000383ffff */
        .weak           $__internal_0_$__cuda_sm10x_tcgen05_guardrail_trap_col_being_dealloced_not_returned_by_alloc
        .type           $__internal_0_$__cuda_sm10x_tcgen05_guardrail_trap_col_being_dealloced_not_returned_by_alloc,@function
        .size           $__internal_0_$__cuda_sm10x_tcgen05_guardrail_trap_col_being_dealloced_not_returned_by_alloc,($__internal_1_$__cuda_sm10x_tcgen05_guardrail_trap_phase_invalid_during_alloc - $__internal_0_$__cuda_sm10x_tcgen05_guardrail_trap_col_being_dealloced_not_returned_by_alloc)
$__internal_0_$__cuda_sm10x_tcgen05_guardrail_trap_col_being_dealloced_not_returned_by_alloc:
[----:B------:R-:W-:Y:S05]  /*a1e0*/  BPT.TRAP 0x1 ;  /* 0x000000040000795c */ /* 0x000fea0000300000 */
[----:B------:R-:W-:-:S04]  /*a1f0*/  HFMA2 R3, -RZ, RZ, 0, 0 ;  /* 0x00000000ff037431 */ /* 0x000fc800000001ff */
[----:B------:R-:W-:Y:S05]  /*a200*/  RET.REL.NODEC R2 `(_ZN7cutlass13device_kernelINS_4gemm6kernel13GemmUniversalIN4cute5tupleIJiiiiEEENS1_10collective13CollectiveMmaINS1_35MainloopSm100TmaUmmaWarpSpecializedILi3ELi2ELi4ENS5_IJNS4_1CILi1EEENSA_ILi2EEESB_EEEEENS5_IJNSA_ILi128EEESF_SF_EEENS_10bfloat16_tENS5_IJlSB_lEEESH_SI_NS4_8TiledMMAINS4_8MMA_AtomIJNS4_20SM100_MMA_F16BF16_SSISH_SH_fLi128ELi128ELNS4_4UMMA5MajorE0ELSN_0ELNSM_7ScaleInE0ELSO_0EEEEEENS4_6LayoutINS5_IJSB_SB_SB_EEENS5_IJNSA_ILi0EEEST_ST_EEEEENS5_IJNS4_10UnderscoreESW_SW_EEEEENS4_23SM90_TMA_LOAD_MULTICASTENS4_14ComposedLayoutINS4_7SwizzleILi3ELi4ELi3EEENS4_18smem_ptr_flag_bitsILi16EEENSR_INS5_IJNSA_ILi8EEENSA_ILi64EEEEEENS5_IJS16_SB_EEEEEEEvNS4_8identityENS4_13SM90_TMA_LOADES1A_vS1B_EENS_8epilogue10collective18CollectiveEpilogueINS1E_23Sm100TmaWarpSpecializedILi4ELi2ELi32ELb1ELb0EEEJSG_NS5_IJNSR_ISF_SB_EENSR_INSA_ILi32EEESB_EEEEESH_SI_SH_SI_NS1E_6fusion15FusionCallbacksIS1I_NS1N_17LinearCombinationISH_fSH_fLNS_15FloatRoundStyleE2EEESG_S1M_JEEENS4_5SM1004TMEM4LOAD26SM100_TMEM_LOAD_32dp32b32xES1C_NS10_INS11_ILi2ELi4ELi3EEES14_NSR_INS5_IJS15_S1K_EEENS5_IJS1K_SB_EEEEEEENS4_39AutoVectorizingCopyWithAssumedAlignmentILi128EEENS4_14SM90_TMA_STOREES21_S23_S23_EEEvvEEEEvNT_6ParamsE) ;  /* 0xffffff5c027c7950 */ /* 0x000fea0003c3ffff */
        .weak           $__internal_1_$__cuda_sm10x_tcgen05_guardrail_trap_phase_invalid_during_alloc
        .type           $__internal_1_$__cuda_sm10x_tcgen05_guardrail_trap_phase_invalid_during_alloc,@function
        .size           $__internal_1_$__cuda_sm10x_tcgen05_guardrail_trap_phase_invalid_during_alloc,($__internal_2_$__cuda_sm10x_tcgen05_guardrail_trap_unallocated_columns_being_dealloced - $__internal_1_$__cuda_sm10x_tcgen05_guardrail_trap_phase_invalid_during_alloc)
$__internal_1_$__cuda_sm10x_tcgen05_guardrail_trap_phase_invalid_during_alloc:
[----:B------:R-:W-:Y:S05]  /*a210*/  BPT.TRAP 0x1 ;  /* 0x000000040000795c */ /* 0x000fea0000300000 */
[----:B------:R-:W-:-:S04]  /*a220*/  MOV R5, 0x0 ;  /* 0x0000000000057802 */ /* 0x000fc80000000f00 */
[----:B------:R-:W-:Y:S05]  /*a230*/  RET.REL.NODEC R4 `(_ZN7cutlass13device_kernelINS_4gemm6kernel13GemmUniversalIN4cute5tupleIJiiiiEEENS1_10collective13CollectiveMmaINS1_35MainloopSm100TmaUmmaWarpSpecializedILi3ELi2ELi4ENS5_IJNS4_1CILi1EEENSA_ILi2EEESB_EEEEENS5_IJNSA_ILi128EEESF_SF_EEENS_10bfloat16_tENS5_IJlSB_lEEESH_SI_NS4_8TiledMMAINS4_8MMA_AtomIJNS4_20SM100_MMA_F16BF16_SSISH_SH_fLi128ELi128ELNS4_4UMMA5MajorE0ELSN_0ELNSM_7ScaleInE0ELSO_0EEEEEENS4_6LayoutINS5_IJSB_SB_SB_EEENS5_IJNSA_ILi0EEEST_ST_EEEEENS5_IJNS4_10UnderscoreESW_SW_EEEEENS4_23SM90_TMA_LOAD_MULTICASTENS4_14ComposedLayoutINS4_7SwizzleILi3ELi4ELi3EEENS4_18smem_ptr_flag_bitsILi16EEENSR_INS5_IJNSA_ILi8EEENSA_ILi64EEEEEENS5_IJS16_SB_EEEEEEEvNS4_8identityENS4_13SM90_TMA_LOADES1A_vS1B_EENS_8epilogue10collective18CollectiveEpilogueINS1E_23Sm100TmaWarpSpecializedILi4ELi2ELi32ELb1ELb0EEEJSG_NS5_IJNSR_ISF_SB_EENSR_INSA_ILi32EEESB_EEEEESH_SI_SH_SI_NS1E_6fusion15FusionCallbacksIS1I_NS1N_17LinearCombinationISH_fSH_fLNS_15FloatRoundStyleE2EEESG_S1M_JEEENS4_5SM1004TMEM4LOAD26SM100_TMEM_LOAD_32dp32b32xES1C_NS10_INS11_ILi2ELi4ELi3EEES14_NSR_INS5_IJS15_S1K_EEENS5_IJS1K_SB_EEEEEEENS4_39AutoVectorizingCopyWithAssumedAlignmentILi128EEENS4_14SM90_TMA_STOREES21_S23_S23_EEEvvEEEEvNT_6ParamsE) ;  /* 0xffffff5c04707950 */ /* 0x000fea0003c3ffff */
        .weak           $__internal_2_$__cuda_sm10x_tcgen05_guardrail_trap_unallocated_columns_being_dealloced
        .type           $__internal_2_$__cuda_sm10x_tcgen05_guardrail_trap_unallocated_columns_being_dealloced,@function
        .size           $__internal_2_$__cuda_sm10x_tcgen05_guardrail_trap_unallocated_columns_being_dealloced,(.L_x_180 - $__internal_2_$__cuda_sm10x_tcgen05_guardrail_trap_unallocated_columns_being_dealloced)
$__internal_2_$__cuda_sm10x_tcgen05_guardrail_trap_unallocated_columns_being_dealloced:
[----:B------:R-:W-:Y:S05]  /*a240*/  BPT.TRAP 0x1 ;  /* 0x000000040000795c */ /* 0x000fea0000300000 */
[----:B------:R-:W-:-:S04]  /*a250*/  HFMA2 R3, -RZ, RZ, 0, 0 ;  /* 0x00000000ff037431 */ /* 0x000fc800000001ff */
[----:B------:R-:W-:Y:S05]  /*a260*/  RET.REL.NODEC R2 `(_ZN7cutlass13device_kernelINS_4gemm6kernel13GemmUniversalIN4cute5tupleIJiiiiEEENS1_10collective13CollectiveMmaINS1_35MainloopSm100TmaUmmaWarpSpecializedILi3ELi2ELi4ENS5_IJNS4_1CILi1EEENSA_ILi2EEESB_EEEEENS5_IJNSA_ILi128EEESF_SF_EEENS_10bfloat16_tENS5_IJlSB_lEEESH_SI_NS4_8TiledMMAINS4_8MMA_AtomIJNS4_20SM100_MMA_F16BF16_SSISH_SH_fLi128ELi128ELNS4_4UMMA5MajorE0ELSN_0ELNSM_7ScaleInE0ELSO_0EEEEEENS4_6LayoutINS5_IJSB_SB_SB_EEENS5_IJNSA_ILi0EEEST_ST_EEEEENS5_IJNS4_10UnderscoreESW_SW_EEEEENS4_23SM90_TMA_LOAD_MULTICASTENS4_14ComposedLayoutINS4_7SwizzleILi3ELi4ELi3EEENS4_18smem_ptr_flag_bitsILi16EEENSR_INS5_IJNSA_ILi8EEENSA_ILi64EEEEEENS5_IJS16_SB_EEEEEEEvNS4_8identityENS4_13SM90_TMA_LOADES1A_vS1B_EENS_8epilogue10collective18CollectiveEpilogueINS1E_23Sm100TmaWarpSpecializedILi4ELi2ELi32ELb1ELb0EEEJSG_NS5_IJNSR_ISF_SB_EENSR_INSA_ILi32EEESB_EEEEESH_SI_SH_SI_NS1E_6fusion15FusionCallbacksIS1I_NS1N_17LinearCombinationISH_fSH_fLNS_15FloatRoundStyleE2EEESG_S1M_JEEENS4_5SM1004TMEM4LOAD26SM100_TMEM_LOAD_32dp32b32xES1C_NS10_INS11_ILi2ELi4ELi3EEES14_NSR_INS5_IJS15_S1K_EEENS5_IJS1K_SB_EEEEEEENS4_39AutoVectorizingCopyWithAssumedAlignmentILi128EEENS4_14SM90_TMA_STOREES21_S23_S23_EEEvvEEEEvNT_6ParamsE) ;  /* 0xffffff5c02647950 */ /* 0x000fea0003c3ffff */
.L_x_179:
[----:B------:R-:W-:-:S00]  /*a270*/  BRA `(.L_x_179) ;  /* 0xfffffffc00fc7947 */ /* 0x000fc0000383ffff */
[----:B------:R-:W-:-:S00]  /*a280*/  NOP ;  /* 0x0000000000007918 */ /* 0x000fc00000000000 */
[----:B------:R-:W-:-:S00]  /*a290*/  NOP ;  /* 0x0000000000007918 */ /* 0x000fc00000000000 */
[----:B------:R-:W-:-:S00]  /*a2a0*/  NOP ;  /* 0x0000000000007918 */ /* 0x000fc00000000000 */
[----:B------:R-:W-:-:S00]  /*a2b0*/  NOP ;  /* 0x0000000000007918 */ /* 0x000fc00000000000 */
[----:B------:R-:W-:-:S00]  /*a2c0*/  NOP ;  /* 0x0000000000007918 */ /* 0x000fc00000000000 */
[----:B------:R-:W-:-:S00]  /*a2d0*/  NOP ;  /* 0x0000000000007918 */ /* 0x000fc00000000000 */
[----:B------:R-:W-:-:S00]  /*a2e0*/  NOP ;  /* 0x0000000000007918 */ /* 0x000fc00000000000 */
[----:B------:R-:W-:-:S00]  /*a2f0*/  NOP ;  /* 0x0000000000007918 */ /* 0x000fc00000000000 */
.L_x_180:


//--------------------- .nv.global.init           --------------------------
	.section	.nv.global.init,"aw",@progbits
.nv.global.init:
	.type		$str$27,@object
	.size		$str$27,($str$28 - $str$27)
$str$27:
        /*0000*/ 	.byte	0x28, 0x61, 0x64, 0x64, 0x72, 0x65, 0x73, 0x73, 0x20, 0x26, 0x20, 0x6d, 0x61, 0x73, 0x6b, 0x29
        /*0010*/ 	.byte	0x20, 0x3d, 0x3d, 0x20, 0x30, 0x00
	.type		$str$28,@object
	.size		$str$28,($str$26 - $str$28)
$str$28:
        /*0016*/ 	.byte	0x2f, 0x74, 0x6d, 0x70, 0x2f, 0x63, 0x75, 0x74, 0x6c, 0x61, 0x73, 0x73, 0x5f, 0x73, 0x77, 0x65
        /*0026*/ 	.byte	0x65, 0x70, 0x5f, 0x73, 0x72, 0x63, 0x2f, 0x69, 0x6e, 0x63, 0x6c, 0x75, 0x64, 0x65, 0x2f, 0x63
        /*0036*/ 	.byte	0x75, 0x74, 0x65, 0x2f, 0x70, 0x6f, 0x69, 0x6e, 0x74, 0x65, 0x72, 0x5f, 0x66, 0x6c, 0x61, 0x67
        /*0046*/ 	.byte	0x67, 0x65, 0x64, 0x2e, 0x68, 0x70, 0x70, 0x00
	.type		$str$26,@object
	.size		$str$26,($str$25 - $str$26)
$str$26:
        /*004e*/ 	.byte	0x2f, 0x74, 0x6d, 0x70, 0x2f, 0x63, 0x75, 0x74, 0x6c, 0x61, 0x73, 0x73, 0x5f, 0x73, 0x77, 0x65
        /*005e*/ 	.byte	0x65, 0x70, 0x5f, 0x73, 0x72, 0x63, 0x2f, 0x69, 0x6e, 0x63, 0x6c, 0x75, 0x64, 0x65, 0x2f, 0x63
        /*006e*/ 	.byte	0x75, 0x74, 0x65, 0x2f, 0x61, 0x74, 0x6f, 0x6d, 0x2f, 0x63, 0x6f, 0x70, 0x79, 0x5f, 0x74, 0x72
        /*007e*/ 	.byte	0x61, 0x69, 0x74, 0x73, 0x5f, 0x73, 0x6d, 0x31, 0x30, 0x30, 0x2e, 0x68, 0x70, 0x70, 0x00
	.type		$str$25,@object
	.size		$str$25,(__unnamed_1 - $str$25)
$str$25:
        /*008d*/ 	.byte	0x28, 0x28, 0x75, 0x69, 0x6e, 0x74, 0x33, 0x32, 0x5f, 0x74, 0x28, 0x74, 0x68, 0x72, 0x65, 0x61
        /*009d*/ 	.byte	0x64, 0x49, 0x64, 0x78, 0x2e, 0x78, 0x29, 0x20, 0x2f, 0x20, 0x33, 0x32, 0x29, 0x20, 0x25, 0x20
        /*00ad*/ 	.byte	0x34, 0x29, 0x20, 0x3d, 0x3d, 0x20, 0x28, 0x28, 0x28, 0x74, 0x6d, 0x65, 0x6d, 0x5f, 0x61, 0x64
        /*00bd*/ 	.byte	0x64, 0x72, 0x20, 0x3e, 0x3e, 0x20, 0x31, 0x36, 0x29, 0x20, 0x2f, 0x20, 0x33, 0x32, 0x29, 0x20
        /*00cd*/ 	.byte	0x25, 0x20, 0x34, 0x29, 0x00
	.type		__unnamed_1,@object
	.size		__unnamed_1,(__unnamed_2 - __unnamed_1)
__unnamed_1:
        /*00d2*/ 	.byte	0x61, 0x75, 0x74, 0x6f, 0x20, 0x63, 0x75, 0x74, 0x65, 0x3a, 0x3a, 0x61, 0x73, 0x5f, 0x70, 0x6f
        /* <DEDUP_REMOVED lines=24> */
        /*0262*/ 	.byte	0x34, 0x30, 0x39, 0x36, 0x3e, 0x3e, 0x3e, 0x3e, 0x5d, 0x00
	.type		__unnamed_2,@object
	.size		__unnamed_2,(.L_2 - __unnamed_2)
__unnamed_2:
        /* <DEDUP_REMOVED lines=42> */
        /*050c*/ 	.byte	0x3e, 0x3e, 0x5d, 0x00
.L_2:


//--------------------- .nv.shared._ZN7cutlass13device_kernelINS_4gemm6kernel13GemmUniversalIN4cute5tupleIJiiiiEEENS1_10collective13CollectiveMmaINS1_35MainloopSm100TmaUmmaWarpSpecializedILi3ELi2ELi4ENS5_IJNS4_1CILi1EEENSA_ILi2EEESB_EEEEENS5_IJNSA_ILi128EEESF_SF_EEENS_10bfloat16_tENS5_IJlSB_lEEESH_SI_NS4_8TiledMMAINS4_8MMA_AtomIJNS4_20SM100_MMA_F16BF16_SSISH_SH_fLi128ELi128ELNS4_4UMMA5MajorE0ELSN_0ELNSM_7ScaleInE0ELSO_0EEEEEENS4_6LayoutINS5_IJSB_SB_SB_EEENS5_IJNSA_ILi0EEEST_ST_EEEEENS5_IJNS4_10UnderscoreESW_SW_EEEEENS4_23SM90_TMA_LOAD_MULTICASTENS4_14ComposedLayoutINS4_7SwizzleILi3ELi4ELi3EEENS4_18smem_ptr_flag_bitsILi16EEENSR_INS5_IJNSA_ILi8EEENSA_ILi64EEEEEENS5_IJS16_SB_EEEEEEEvNS4_8identityENS4_13SM90_TMA_LOADES1A_vS1B_EENS_8epilogue10collective18CollectiveEpilogueINS1E_23Sm100TmaWarpSpecializedILi4ELi2ELi32ELb1ELb0EEEJSG_NS5_IJNSR_ISF_SB_EENSR_INSA_ILi32EEESB_EEEEESH_SI_SH_SI_NS1E_6fusion15FusionCallbacksIS1I_NS1N_17LinearCombinationISH_fSH_fLNS_15FloatRoundStyleE2EEESG_S1M_JEEENS4_5SM1004TMEM4LOAD26SM100_TMEM_LOAD_32dp32b32xES1C_NS10_INS11_ILi2ELi4ELi3EEES14_NSR_INS5_IJS15_S1K_EEENS5_IJS1K_SB_EEEEEEENS4_39AutoVectorizingCopyWithAssumedAlignmentILi128EEENS4_14SM90_TMA_STOREES21_S23_S23_EEEvvEEEEvNT_6ParamsE --------------------------
	.section	.nv.shared._ZN7cutlass13device_kernelINS_4gemm6kernel13GemmUniversalIN4cute5tupleIJiiiiEEENS1_10collective13CollectiveMmaINS1_35MainloopSm100TmaUmmaWarpSpecializedILi3ELi2ELi4ENS5_IJNS4_1CILi1EEENSA_ILi2EEESB_EEEEENS5_IJNSA_ILi128EEESF_SF_EEENS_10bfloat16_tENS5_IJlSB_lEEESH_SI_NS4_8TiledMMAINS4_8MMA_AtomIJNS4_20SM100_MMA_F16BF16_SSISH_SH_fLi128ELi128ELNS4_4UMMA5MajorE0ELSN_0ELNSM_7ScaleInE0ELSO_0EEEEEENS4_6LayoutINS5_IJSB_SB_SB_EEENS5_IJNSA_ILi0EEEST_ST_EEEEENS5_IJNS4_10UnderscoreESW_SW_EEEEENS4_23SM90_TMA_LOAD_MULTICASTENS4_14ComposedLayoutINS4_7SwizzleILi3ELi4ELi3EEENS4_18smem_ptr_flag_bitsILi16EEENSR_INS5_IJNSA_ILi8EEENSA_ILi64EEEEEENS5_IJS16_SB_EEEEEEEvNS4_8identityENS4_13SM90_TMA_LOADES1A_vS1B_EENS_8epilogue10collective18CollectiveEpilogueINS1E_23Sm100TmaWarpSpecializedILi4ELi2ELi32ELb1ELb0EEEJSG_NS5_IJNSR_ISF_SB_EENSR_INSA_ILi32EEESB_EEEEESH_SI_SH_SI_NS1E_6fusion15FusionCallbacksIS1I_NS1N_17LinearCombinationISH_fSH_fLNS_15FloatRoundStyleE2EEESG_S1M_JEEENS4_5SM1004TMEM4LOAD26SM100_TMEM_LOAD_32dp32b32xES1C_NS10_INS11_ILi2ELi4ELi3EEES14_NSR_INS5_IJS15_S1K_EEENS5_IJS1K_SB_EEEEEEENS4_39AutoVectorizingCopyWithAssumedAlignmentILi128EEENS4_14SM90_TMA_STOREES21_S23_S23_EEEvvEEEEvNT_6ParamsE,"aw",@nobits
	.sectionflags	@""
	.align	16
	.zero		1024


//--------------------- .nv.shared.reserved.0     --------------------------
	.section	.nv.shared.reserved.0,"aw",@nobits
	.weak		__nv_reservedSMEM_offset_0_alias
	.size		__nv_reservedSMEM_offset_0_alias, 0, 64
	.other		__nv_reservedSMEM_offset_0_alias,@"STO_CUDA_RESERVED_SHARED STV_DEFAULT"
__nv_reservedSMEM_offset_0_alias:
	.zero		0
.nv.shared.reserved.0:
	.zero		64
	.weak		__nv_reservedSMEM_tcgen05_partition
	.type		__nv_reservedSMEM_tcgen05_partition,@object
	.size		__nv_reservedSMEM_tcgen05_partition,(.L_0 - __nv_reservedSMEM_tcgen05_partition)
__nv_reservedSMEM_tcgen05_partition:
	.zero		32
.L_0:


//--------------------- .nv.global                --------------------------
	.section	.nv.global,"aw",@nobits
.nv.global:
	.type		_ZN39_INTERNAL_40989ee2_4_k_cu_ce89b077_73314cute1_E,@object
	.size		_ZN39_INTERNAL_40989ee2_4_k_cu_ce89b077_73314cute1_E,(_ZN39_INTERNAL_40989ee2_4_k_cu_ce89b077_73314cuda3std3__45__cpo6cbeginE - _ZN39_INTERNAL_40989ee2_4_k_cu_ce89b077_73314cute1_E)
_ZN39_INTERNAL_40989ee2_4_k_cu_ce89b077_73314cute1_E:
	.zero		1
	.type		_ZN39_INTERNAL_40989ee2_4_k_cu_ce89b077_73314cuda3std3__45__cpo6cbeginE,@object
	.size		_ZN39_INTERNAL_40989ee2_4_k_cu_ce89b077_73314cuda3std3__45__cpo6cbeginE,(_ZN39_INTERNAL_40989ee2_4_k_cu_ce89b077_73314cuda3std3__48in_placeE - _ZN39_INTERNAL_40989ee2_4_k_cu_ce89b077_73314cuda3std3__45__cpo6cbeginE)
_ZN39_INTERNAL_40989ee2_4_k_cu_ce89b077_73314cuda3std3__45__cpo6cbeginE:
	.zero		1
	.type		_ZN39_INTERNAL_40989ee2_4_k_cu_ce89b077_73314cuda3std3__48in_placeE,@object
	.size		_ZN39_INTERNAL_40989ee2_4_k_cu_ce89b077_73314cuda3std3__48in_placeE,(_ZN39_INTERNAL_40989ee2_4_k_cu_ce89b077_73314cuda3std6ranges3__45__cpo9iter_moveE - _ZN39_INTERNAL_40989ee2_4_k_cu_ce89b077_73314cuda3std3__48in_placeE)
_ZN39_INTERNAL_40989ee2_4_k_cu_ce89b077_73314cuda3std3__48in_placeE:
	.zero		1
	.type		_ZN39_INTERNAL_40989ee2_4_k_cu_ce89b077_73314cuda3std6ranges3__45__cpo9iter_moveE,@object
	.size		_ZN39_INTERNAL_40989ee2_4_k_cu_ce89b077_73314cuda3std6ranges3__45__cpo9iter_moveE,(_ZN39_INTERNAL_40989ee2_4_k_cu_ce89b077_73314cuda3std3__45__cpo5beginE - _ZN39_INTERNAL_40989ee2_4_k_cu_ce89b077_73314cuda3std6ranges3__45__cpo9iter_moveE)
_ZN39_INTERNAL_40989ee2_4_k_cu_ce89b077_73314cuda3std6ranges3__45__cpo9iter_moveE:
	.zero		1
	.type		_ZN39_INTERNAL_40989ee2_4_k_cu_ce89b077_73314cuda3std3__45__cpo5beginE,@object
	.size		_ZN39_INTERNAL_40989ee2_4_k_cu_ce89b077_73314cuda3std3__45__cpo5beginE,(_ZN39_INTERNAL_40989ee2_4_k_cu_ce89b077_73314cuda3std3__441_GLOBAL__N__40989ee2_4_k_cu_ce89b077_73316ignoreE - _ZN39_INTERNAL_40989ee2_4_k_cu_ce89b077_73314cuda3std3__45__cpo5beginE)
_ZN39_INTERNAL_40989ee2_4_k_cu_ce89b077_73314cuda3std3__45__cpo5beginE:
	.zero		1
	.type		_ZN39_INTERNAL_40989ee2_4_k_cu_ce89b077_73314cuda3std3__441_GLOBAL__N__40989ee2_4_k_cu_ce89b077_73316ignoreE,@object
	.size		_ZN39_INTERNAL_40989ee2_4_k_cu_ce89b077_73314cuda3std3__441_GLOBAL__N__40989ee2_4_k_cu_ce89b077_73316ignoreE,(_ZN39_INTERNAL_40989ee2_4_k_cu_ce89b077_73314cute7productE - _ZN39_INTERNAL_40989ee2_4_k_cu_ce89b077_73314cuda3std3__441_GLOBAL__N__40989ee2_4_k_cu_ce89b077_73316ignoreE)
_ZN39_INTERNAL_40989ee2_4_k_cu_ce89b077_73314cuda3std3__441_GLOBAL__N__40989ee2_4_k_cu_ce89b077_73316ignoreE:
	.zero		1
	.type		_ZN39_INTERNAL_40989ee2_4_k_cu_ce89b077_73314cute7productE,@object
	.size		_ZN39_INTERNAL_40989ee2_4_k_cu_ce89b077_73314cute7productE,(_ZN39_INTERNAL_40989ee2_4_k_cu_ce89b077_73314cuda3std3__45__cpo3endE - _ZN39_INTERNAL_40989ee2_4_k_cu_ce89b077_73314cute7productE)
_ZN39_INTERNAL_40989ee2_4_k_cu_ce89b077_73314cute7productE:
	.zero		1
	.type		_ZN39_INTERNAL_40989ee2_4_k_cu_ce89b077_73314cuda3std3__45__cpo3endE,@object
	.size		_ZN39_INTERNAL_40989ee2_4_k_cu_ce89b077_73314cuda3std3__45__cpo3endE,(_ZN39_INTERNAL_40989ee2_4_k_cu_ce89b077_73314cuda3std3__419piecewise_constructE - _ZN39_INTERNAL_40989ee2_4_k_cu_ce89b077_73314cuda3std3__45__cpo3endE)
_ZN39_INTERNAL_40989ee2_4_k_cu_ce89b077_73314cuda3std3__45__cpo3endE:
	.zero		1
	.type		_ZN39_INTERNAL_40989ee2_4_k_cu_ce89b077_73314cuda3std3__419piecewise_constructE,@object
	.size		_ZN39_INTERNAL_40989ee2_4_k_cu_ce89b077_73314cuda3std3__419piecewise_constructE,(_ZN39_INTERNAL_40989ee2_4_k_cu_ce89b077_73314cuda3std3__45__cpo4cendE - _ZN39_INTERNAL_40989ee2_4_k_cu_ce89b077_73314cuda3std3__419piecewise_constructE)
_ZN39_INTERNAL_40989ee2_4_k_cu_ce89b077_73314cuda3std3__419piecewise_constructE:
	.zero		1
	.type		_ZN39_INTERNAL_40989ee2_4_k_cu_ce89b077_73314cuda3std3__45__cpo4cendE,@object
	.size		_ZN39_INTERNAL_40989ee2_4_k_cu_ce89b077_73314cuda3std3__45__cpo4cendE,(_ZN39_INTERNAL_40989ee2_4_k_cu_ce89b077_73314cuda3std6ranges3__45__cpo4swapE - _ZN39_INTERNAL_40989ee2_4_k_cu_ce89b077_73314cuda3std3__45__cpo4cendE)
_ZN39_INTERNAL_40989ee2_4_k_cu_ce89b077_73314cuda3std3__45__cpo4cendE:
	.zero		1
	.type		_ZN39_INTERNAL_40989ee2_4_k_cu_ce89b077_73314cuda3std6ranges3__45__cpo4swapE,@object
	.size		_ZN39_INTERNAL_40989ee2_4_k_cu_ce89b077_73314cuda3std6ranges3__45__cpo4swapE,(.L_10 - _ZN39_INTERNAL_40989ee2_4_k_cu_ce89b077_73314cuda3std6ranges3__45__cpo4swapE)
_ZN39_INTERNAL_40989ee2_4_k_cu_ce89b077_73314cuda3std6ranges3__45__cpo4swapE:
	.zero		1
.L_10:


//--------------------- .nv.constant0._ZN7cutlass13device_kernelINS_4gemm6kernel13GemmUniversalIN4cute5tupleIJiiiiEEENS1_10collective13CollectiveMmaINS1_35MainloopSm100TmaUmmaWarpSpecializedILi3ELi2ELi4ENS5_IJNS4_1CILi1EEENSA_ILi2EEESB_EEEEENS5_IJNSA_ILi128EEESF_SF_EEENS_10bfloat16_tENS5_IJlSB_lEEESH_SI_NS4_8TiledMMAINS4_8MMA_AtomIJNS4_20SM100_MMA_F16BF16_SSISH_SH_fLi128ELi128ELNS4_4UMMA5MajorE0ELSN_0ELNSM_7ScaleInE0ELSO_0EEEEEENS4_6LayoutINS5_IJSB_SB_SB_EEENS5_IJNSA_ILi0EEEST_ST_EEEEENS5_IJNS4_10UnderscoreESW_SW_EEEEENS4_23SM90_TMA_LOAD_MULTICASTENS4_14ComposedLayoutINS4_7SwizzleILi3ELi4ELi3EEENS4_18smem_ptr_flag_bitsILi16EEENSR_INS5_IJNSA_ILi8EEENSA_ILi64EEEEEENS5_IJS16_SB_EEEEEEEvNS4_8identityENS4_13SM90_TMA_LOADES1A_vS1B_EENS_8epilogue10collective18CollectiveEpilogueINS1E_23Sm100TmaWarpSpecializedILi4ELi2ELi32ELb1ELb0EEEJSG_NS5_IJNSR_ISF_SB_EENSR_INSA_ILi32EEESB_EEEEESH_SI_SH_SI_NS1E_6fusion15FusionCallbacksIS1I_NS1N_17LinearCombinationISH_fSH_fLNS_15FloatRoundStyleE2EEESG_S1M_JEEENS4_5SM1004TMEM4LOAD26SM100_TMEM_LOAD_32dp32b32xES1C_NS10_INS11_ILi2ELi4ELi3EEES14_NSR_INS5_IJS15_S1K_EEENS5_IJS1K_SB_EEEEEEENS4_39AutoVectorizingCopyWithAssumedAlignmentILi128EEENS4_14SM90_TMA_STOREES21_S23_S23_EEEvvEEEEvNT_6ParamsE --------------------------
	.section	.nv.constant0._ZN7cutlass13device_kernelINS_4gemm6kernel13GemmUniversalIN4cute5tupleIJiiiiEEENS1_10collective13CollectiveMmaINS1_35MainloopSm100TmaUmmaWarpSpecializedILi3ELi2ELi4ENS5_IJNS4_1CILi1EEENSA_ILi2EEESB_EEEEENS5_IJNSA_ILi128EEESF_SF_EEENS_10bfloat16_tENS5_IJlSB_lEEESH_SI_NS4_8TiledMMAINS4_8MMA_AtomIJNS4_20SM100_MMA_F16BF16_SSISH_SH_fLi128ELi128ELNS4_4UMMA5MajorE0ELSN_0ELNSM_7ScaleInE0ELSO_0EEEEEENS4_6LayoutINS5_IJSB_SB_SB_EEENS5_IJNSA_ILi0EEEST_ST_EEEEENS5_IJNS4_10UnderscoreESW_SW_EEEEENS4_23SM90_TMA_LOAD_MULTICASTENS4_14ComposedLayoutINS4_7SwizzleILi3ELi4ELi3EEENS4_18smem_ptr_flag_bitsILi16EEENSR_INS5_IJNSA_ILi8EEENSA_ILi64EEEEEENS5_IJS16_SB_EEEEEEEvNS4_8identityENS4_13SM90_TMA_LOADES1A_vS1B_EENS_8epilogue10collective18CollectiveEpilogueINS1E_23Sm100TmaWarpSpecializedILi4ELi2ELi32ELb1ELb0EEEJSG_NS5_IJNSR_ISF_SB_EENSR_INSA_ILi32EEESB_EEEEESH_SI_SH_SI_NS1E_6fusion15FusionCallbacksIS1I_NS1N_17LinearCombinationISH_fSH_fLNS_15FloatRoundStyleE2EEESG_S1M_JEEENS4_5SM1004TMEM4LOAD26SM100_TMEM_LOAD_32dp32b32xES1C_NS10_INS11_ILi2ELi4ELi3EEES14_NSR_INS5_IJS15_S1K_EEENS5_IJS1K_SB_EEEEEEENS4_39AutoVectorizingCopyWithAssumedAlignmentILi128EEENS4_14SM90_TMA_STOREES21_S23_S23_EEEvvEEEEvNT_6ParamsE,"a",@progbits
	.sectionflags	@""
	.align	4
.nv.constant0._ZN7cutlass13device_kernelINS_4gemm6kernel13GemmUniversalIN4cute5tupleIJiiiiEEENS1_10collective13CollectiveMmaINS1_35MainloopSm100TmaUmmaWarpSpecializedILi3ELi2ELi4ENS5_IJNS4_1CILi1EEENSA_ILi2EEESB_EEEEENS5_IJNSA_ILi128EEESF_SF_EEENS_10bfloat16_tENS5_IJlSB_lEEESH_SI_NS4_8TiledMMAINS4_8MMA_AtomIJNS4_20SM100_MMA_F16BF16_SSISH_SH_fLi128ELi128ELNS4_4UMMA5MajorE0ELSN_0ELNSM_7ScaleInE0ELSO_0EEEEEENS4_6LayoutINS5_IJSB_SB_SB_EEENS5_IJNSA_ILi0EEEST_ST_EEEEENS5_IJNS4_10UnderscoreESW_SW_EEEEENS4_23SM90_TMA_LOAD_MULTICASTENS4_14ComposedLayoutINS4_7SwizzleILi3ELi4ELi3EEENS4_18smem_ptr_flag_bitsILi16EEENSR_INS5_IJNSA_ILi8EEENSA_ILi64EEEEEENS5_IJS16_SB_EEEEEEEvNS4_8identityENS4_13SM90_TMA_LOADES1A_vS1B_EENS_8epilogue10collective18CollectiveEpilogueINS1E_23Sm100TmaWarpSpecializedILi4ELi2ELi32ELb1ELb0EEEJSG_NS5_IJNSR_ISF_SB_EENSR_INSA_ILi32EEESB_EEEEESH_SI_SH_SI_NS1E_6fusion15FusionCallbacksIS1I_NS1N_17LinearCombinationISH_fSH_fLNS_15FloatRoundStyleE2EEESG_S1M_JEEENS4_5SM1004TMEM4LOAD26SM100_TMEM_LOAD_32dp32b32xES1C_NS10_INS11_ILi2ELi4ELi3EEES14_NSR_INS5_IJS15_S1K_EEENS5_IJS1K_SB_EEEEEEENS4_39AutoVectorizingCopyWithAssumedAlignmentILi128EEENS4_14SM90_TMA_STOREES21_S23_S23_EEEvvEEEEvNT_6ParamsE:
	.zero		2944


//--------------------- SYMBOLS --------------------------

	.type		.nv.reservedSmem.offset0,@object
	.size		.nv.reservedSmem.offset0,0x4
	.type		.nv.reservedSmem.cap,@object
	.size		.nv.reservedSmem.cap,0x4
	.type		__assertfail,@function
